//
// Generated by NVIDIA NVVM Compiler
//
// Compiler Build ID: CL-36424714
// Cuda compilation tools, release 13.0, V13.0.88
// Based on NVVM 20.0.0
//

.version 9.0
.target sm_100
.address_size 64

	// .globl	_Z7computeffffffffiffffffffffffPfS_fffff
.extern .func  (.param .b32 func_retval0) vprintf
(
	.param .b64 vprintf_param_0,
	.param .b64 vprintf_param_1
)
;
.global .align 1 .b8 $str[7] = {37, 46, 49, 55, 103, 10};

.visible .entry _Z7computeffffffffiffffffffffffPfS_fffff(
	.param .f32 _Z7computeffffffffiffffffffffffPfS_fffff_param_0,
	.param .f32 _Z7computeffffffffiffffffffffffPfS_fffff_param_1,
	.param .f32 _Z7computeffffffffiffffffffffffPfS_fffff_param_2,
	.param .f32 _Z7computeffffffffiffffffffffffPfS_fffff_param_3,
	.param .f32 _Z7computeffffffffiffffffffffffPfS_fffff_param_4,
	.param .f32 _Z7computeffffffffiffffffffffffPfS_fffff_param_5,
	.param .f32 _Z7computeffffffffiffffffffffffPfS_fffff_param_6,
	.param .f32 _Z7computeffffffffiffffffffffffPfS_fffff_param_7,
	.param .u32 _Z7computeffffffffiffffffffffffPfS_fffff_param_8,
	.param .f32 _Z7computeffffffffiffffffffffffPfS_fffff_param_9,
	.param .f32 _Z7computeffffffffiffffffffffffPfS_fffff_param_10,
	.param .f32 _Z7computeffffffffiffffffffffffPfS_fffff_param_11,
	.param .f32 _Z7computeffffffffiffffffffffffPfS_fffff_param_12,
	.param .f32 _Z7computeffffffffiffffffffffffPfS_fffff_param_13,
	.param .f32 _Z7computeffffffffiffffffffffffPfS_fffff_param_14,
	.param .f32 _Z7computeffffffffiffffffffffffPfS_fffff_param_15,
	.param .f32 _Z7computeffffffffiffffffffffffPfS_fffff_param_16,
	.param .f32 _Z7computeffffffffiffffffffffffPfS_fffff_param_17,
	.param .f32 _Z7computeffffffffiffffffffffffPfS_fffff_param_18,
	.param .f32 _Z7computeffffffffiffffffffffffPfS_fffff_param_19,
	.param .f32 _Z7computeffffffffiffffffffffffPfS_fffff_param_20,
	.param .u64 .ptr .align 1 _Z7computeffffffffiffffffffffffPfS_fffff_param_21,
	.param .u64 .ptr .align 1 _Z7computeffffffffiffffffffffffPfS_fffff_param_22,
	.param .f32 _Z7computeffffffffiffffffffffffPfS_fffff_param_23,
	.param .f32 _Z7computeffffffffiffffffffffffPfS_fffff_param_24,
	.param .f32 _Z7computeffffffffiffffffffffffPfS_fffff_param_25,
	.param .f32 _Z7computeffffffffiffffffffffffPfS_fffff_param_26,
	.param .f32 _Z7computeffffffffiffffffffffffPfS_fffff_param_27
)
{
	.local .align 8 .b8 	__local_depot0[8];
	.reg .b64 	%SP;
	.reg .b64 	%SPL;
	.reg .pred 	%p<27>;
	.reg .b32 	%r<28>;
	.reg .b32 	%f<194>;
	.reg .b64 	%rd<39>;
	.reg .b64 	%fd<2>;

	mov.u64 	%SPL, __local_depot0;
	cvta.local.u64 	%SP, %SPL;
	ld.param.f32 	%f193, [_Z7computeffffffffiffffffffffffPfS_fffff_param_0];
	ld.param.f32 	%f32, [_Z7computeffffffffiffffffffffffPfS_fffff_param_1];
	ld.param.f32 	%f33, [_Z7computeffffffffiffffffffffffPfS_fffff_param_2];
	ld.param.f32 	%f11, [_Z7computeffffffffiffffffffffffPfS_fffff_param_4];
	ld.param.f32 	%f14, [_Z7computeffffffffiffffffffffffPfS_fffff_param_7];
	ld.param.u32 	%r12, [_Z7computeffffffffiffffffffffffPfS_fffff_param_8];
	ld.param.f32 	%f15, [_Z7computeffffffffiffffffffffffPfS_fffff_param_9];
	ld.param.f32 	%f16, [_Z7computeffffffffiffffffffffffPfS_fffff_param_10];
	ld.param.f32 	%f17, [_Z7computeffffffffiffffffffffffPfS_fffff_param_11];
	ld.param.f32 	%f18, [_Z7computeffffffffiffffffffffffPfS_fffff_param_12];
	ld.param.f32 	%f19, [_Z7computeffffffffiffffffffffffPfS_fffff_param_13];
	ld.param.f32 	%f21, [_Z7computeffffffffiffffffffffffPfS_fffff_param_15];
	ld.param.f32 	%f22, [_Z7computeffffffffiffffffffffffPfS_fffff_param_16];
	ld.param.f32 	%f23, [_Z7computeffffffffiffffffffffffPfS_fffff_param_17];
	ld.param.f32 	%f24, [_Z7computeffffffffiffffffffffffPfS_fffff_param_18];
	ld.param.f32 	%f25, [_Z7computeffffffffiffffffffffffPfS_fffff_param_19];
	ld.param.f32 	%f26, [_Z7computeffffffffiffffffffffffPfS_fffff_param_20];
	ld.param.u64 	%rd16, [_Z7computeffffffffiffffffffffffPfS_fffff_param_21];
	ld.param.u64 	%rd17, [_Z7computeffffffffiffffffffffffPfS_fffff_param_22];
	ld.param.f32 	%f27, [_Z7computeffffffffiffffffffffffPfS_fffff_param_23];
	ld.param.f32 	%f28, [_Z7computeffffffffiffffffffffffPfS_fffff_param_24];
	ld.param.f32 	%f29, [_Z7computeffffffffiffffffffffffPfS_fffff_param_25];
	ld.param.f32 	%f30, [_Z7computeffffffffiffffffffffffPfS_fffff_param_26];
	ld.param.f32 	%f31, [_Z7computeffffffffiffffffffffffPfS_fffff_param_27];
	cvta.to.global.u64 	%rd1, %rd17;
	cvta.to.global.u64 	%rd2, %rd16;
	add.f32 	%f34, %f32, 0f859861F8;
	mul.f32 	%f35, %f34, 0f05C2349D;
	mov.f32 	%f36, 0f9806DDA7;
	sub.f32 	%f37, %f36, %f33;
	abs.f32 	%f38, %f37;
	setp.gt.f32 	%p1, %f38, 0f3F800000;
	rcp.approx.ftz.f32 	%f39, %f38;
	selp.f32 	%f40, %f39, %f38, %p1;
	mul.f32 	%f41, %f40, %f40;
	fma.rn.f32 	%f42, %f41, 0f3B2090AA, 0fBC6BE14F;
	fma.rn.f32 	%f43, %f42, %f41, 0f3D23397E;
	fma.rn.f32 	%f44, %f43, %f41, 0fBD948A7A;
	fma.rn.f32 	%f45, %f44, %f41, 0f3DD76B21;
	fma.rn.f32 	%f46, %f45, %f41, 0fBE111E88;
	fma.rn.f32 	%f47, %f46, %f41, 0f3E4CAF60;
	fma.rn.f32 	%f48, %f47, %f41, 0fBEAAAA27;
	mul.f32 	%f49, %f41, %f48;
	fma.rn.f32 	%f50, %f49, %f40, %f40;
	neg.f32 	%f51, %f50;
	fma.rn.f32 	%f52, 0f3F6EE581, 0f3FD774EB, %f51;
	selp.f32 	%f53, %f52, %f50, %p1;
	setp.num.f32 	%p2, %f38, %f38;
	copysign.f32 	%f54, %f37, %f53;
	selp.f32 	%f55, %f54, %f53, %p2;
	abs.f32 	%f56, %f55;
	abs.f32 	%f57, %f35;
	setp.gt.f32 	%p3, %f57, %f56;
	selp.f32 	%f58, %f57, %f56, %p3;
	selp.f32 	%f59, %f56, %f57, %p3;
	div.rn.f32 	%f60, %f59, %f58;
	mul.f32 	%f61, %f60, %f60;
	fma.rn.f32 	%f62, %f61, 0f3B33710B, 0fBC807748;
	fma.rn.f32 	%f63, %f62, %f61, 0f3D2CDAB2;
	fma.rn.f32 	%f64, %f63, %f61, 0fBD992D10;
	fma.rn.f32 	%f65, %f64, %f61, 0f3DD9EA6C;
	fma.rn.f32 	%f66, %f65, %f61, 0fBE117CB1;
	fma.rn.f32 	%f67, %f66, %f61, 0f3E4CBCE0;
	fma.rn.f32 	%f68, %f67, %f61, 0fBEAAAA7D;
	mul.f32 	%f69, %f61, %f68;
	fma.rn.f32 	%f70, %f69, %f60, %f60;
	neg.f32 	%f71, %f70;
	fma.rn.f32 	%f72, 0f3F6EE581, 0f3FD774EB, %f71;
	selp.f32 	%f73, %f72, %f70, %p3;
	selp.f32 	%f74, 0f3F6EE581, 0f3FEEE581, %p3;
	selp.f32 	%f75, %f70, %f71, %p3;
	mov.b32 	%r13, %f55;
	fma.rn.f32 	%f76, %f74, 0f3FD774EB, %f75;
	setp.lt.s32 	%p4, %r13, 0;
	selp.f32 	%f77, %f76, %f73, %p4;
	add.f32 	%f78, %f57, %f56;
	setp.eq.f32 	%p5, %f58, 0f00000000;
	selp.f32 	%f79, 0f40490FDB, 0f00000000, %p4;
	setp.eq.f32 	%p6, %f56, %f57;
	selp.f32 	%f80, 0f4016CBE4, 0f3F490FDB, %p4;
	selp.f32 	%f81, %f80, %f77, %p6;
	selp.f32 	%f82, %f79, %f81, %p5;
	abs.f32 	%f83, %f78;
	setp.nan.f32 	%p7, %f83, %f83;
	copysign.f32 	%f84, %f35, %f82;
	selp.f32 	%f85, %f78, %f84, %p7;
	setp.ltu.f32 	%p8, %f193, %f85;
	@%p8 bra 	$L__BB0_19;
	ld.param.f32 	%f187, [_Z7computeffffffffiffffffffffffPfS_fffff_param_3];
	mul.f32 	%f86, %f187, 0fA5613631;
	div.rn.f32 	%f87, %f86, %f11;
	setp.geu.f32 	%p9, %f193, %f87;
	@%p9 bra 	$L__BB0_19;
	ld.param.f32 	%f189, [_Z7computeffffffffiffffffffffffPfS_fffff_param_6];
	ld.param.f32 	%f188, [_Z7computeffffffffiffffffffffffPfS_fffff_param_5];
	div.rn.f32 	%f88, %f188, %f189;
	div.rn.f32 	%f89, %f14, 0f8000000C;
	div.rn.f32 	%f90, %f88, %f89;
	add.f32 	%f91, %f90, 0f8213658F;
	abs.f32 	%f92, %f91;
	fma.rn.f32 	%f93, %f92, 0fBF000000, 0f3F000000;
	rsqrt.approx.ftz.f32 	%f94, %f93;
	mul.f32 	%f95, %f93, %f94;
	mul.f32 	%f96, %f94, 0fBF000000;
	fma.rn.f32 	%f97, %f95, %f96, 0f3F000000;
	fma.rn.f32 	%f98, %f95, %f97, %f95;
	setp.eq.f32 	%p10, %f92, 0f3F800000;
	selp.f32 	%f99, 0f00000000, %f98, %p10;
	setp.gt.f32 	%p11, %f92, 0f3F0F5C29;
	selp.f32 	%f100, %f99, %f92, %p11;
	copysign.f32 	%f101, %f91, %f100;
	mul.f32 	%f102, %f101, %f101;
	fma.rn.f32 	%f103, %f102, 0f3D10ECEF, 0f3C8B1ABB;
	fma.rn.f32 	%f104, %f103, %f102, 0f3CFC028C;
	fma.rn.f32 	%f105, %f104, %f102, 0f3D372139;
	fma.rn.f32 	%f106, %f105, %f102, 0f3D9993DB;
	fma.rn.f32 	%f107, %f106, %f102, 0f3E2AAAC6;
	mul.f32 	%f108, %f102, %f107;
	fma.rn.f32 	%f109, %f108, %f101, %f101;
	neg.f32 	%f110, %f109;
	selp.f32 	%f111, %f109, %f110, %p11;
	fma.rn.f32 	%f112, 0f3F6EE581, 0f3FD774EB, %f111;
	setp.gt.f32 	%p12, %f91, 0f3F0F5C29;
	selp.f32 	%f113, %f109, %f112, %p12;
	add.f32 	%f114, %f113, %f113;
	selp.f32 	%f115, %f114, %f113, %p11;
	sqrt.rn.f32 	%f116, %f115;
	mov.f32 	%f117, 0f505665DD;
	div.rn.f32 	%f118, %f117, %f116;
	mul.f32 	%f119, %f118, 0fD546A236;
	setp.leu.f32 	%p13, %f193, %f119;
	@%p13 bra 	$L__BB0_19;
	ld.param.f32 	%f190, [_Z7computeffffffffiffffffffffffPfS_fffff_param_14];
	add.f32 	%f120, %f15, %f16;
	mul.f32 	%f121, %f18, 0f00000009;
	mul.f32 	%f122, %f17, %f121;
	div.rn.f32 	%f123, %f122, %f120;
	div.rn.f32 	%f124, %f123, %f19;
	sub.f32 	%f192, %f124, %f190;
	add.f32 	%f125, %f21, 0f60DE3C45;
	mul.f32 	%f126, %f125, 0fFB98E64B;
	setp.leu.f32 	%p14, %f192, %f126;
	@%p14 bra 	$L__BB0_5;
	fma.rn.f32 	%f127, %f24, 0f056BF6ED, %f23;
	mov.f32 	%f128, 0f8000038C;
	div.rn.f32 	%f129, %f128, %f127;
	abs.f32 	%f130, %f129;
	setp.gt.f32 	%p15, %f130, 0f3F800000;
	rcp.approx.ftz.f32 	%f131, %f130;
	selp.f32 	%f132, %f131, %f130, %p15;
	mul.f32 	%f133, %f132, %f132;
	fma.rn.f32 	%f134, %f133, 0f3B2090AA, 0fBC6BE14F;
	fma.rn.f32 	%f135, %f134, %f133, 0f3D23397E;
	fma.rn.f32 	%f136, %f135, %f133, 0fBD948A7A;
	fma.rn.f32 	%f137, %f136, %f133, 0f3DD76B21;
	fma.rn.f32 	%f138, %f137, %f133, 0fBE111E88;
	fma.rn.f32 	%f139, %f138, %f133, 0f3E4CAF60;
	fma.rn.f32 	%f140, %f139, %f133, 0fBEAAAA27;
	mul.f32 	%f141, %f133, %f140;
	fma.rn.f32 	%f142, %f141, %f132, %f132;
	neg.f32 	%f143, %f142;
	fma.rn.f32 	%f144, 0f3F6EE581, 0f3FD774EB, %f143;
	selp.f32 	%f145, %f144, %f142, %p15;
	setp.num.f32 	%p16, %f130, %f130;
	copysign.f32 	%f146, %f129, %f145;
	selp.f32 	%f147, %f146, %f145, %p16;
	div.rn.f32 	%f148, %f22, %f147;
	fma.rn.f32 	%f149, %f148, 0f3BBB989D, 0f3F000000;
	cvt.sat.f32.f32 	%f150, %f149;
	mov.f32 	%f151, 0f4B400001;
	mov.f32 	%f152, 0f437C0000;
	fma.rm.f32 	%f153, %f150, %f152, %f151;
	add.f32 	%f154, %f153, 0fCB40007F;
	neg.f32 	%f155, %f154;
	fma.rn.f32 	%f156, %f148, 0f3FB8AA3B, %f155;
	fma.rn.f32 	%f157, %f148, 0f32A57060, %f156;
	mov.b32 	%r14, %f153;
	shl.b32 	%r15, %r14, 23;
	mov.b32 	%f158, %r15;
	ex2.approx.ftz.f32 	%f159, %f157;
	mul.f32 	%f160, %f159, %f158;
	mov.f32 	%f161, 0f80000000;
	div.rn.f32 	%f162, %f161, %f160;
	add.f32 	%f163, %f162, 0f80000535;
	div.rn.f32 	%f164, %f163, 0f80000007;
	mul.f32 	%f165, %f26, 0f80002730;
	fma.rn.f32 	%f192, %f25, %f165, %f164;
$L__BB0_5:
	setp.lt.s32 	%p17, %r12, 1;
	@%p17 bra 	$L__BB0_18;
	sub.f32 	%f166, %f28, %f27;
	add.f32 	%f167, %f166, 0f020D22B1;
	add.f32 	%f4, %f167, 0f7B887636;
	and.b32  	%r1, %r12, 7;
	setp.lt.u32 	%p18, %r12, 8;
	mov.b32 	%r26, 0;
	@%p18 bra 	$L__BB0_9;
	and.b32  	%r26, %r12, 2147483640;
	neg.s32 	%r24, %r26;
	add.s64 	%rd34, %rd2, -4;
	add.s64 	%rd33, %rd1, 16;
$L__BB0_8:
	.pragma "nounroll";
	mov.b32 	%r17, -2108221969;
	st.global.u32 	[%rd34+4], %r17;
	st.global.f32 	[%rd33+-16], %f4;
	st.global.u32 	[%rd34+8], %r17;
	st.global.f32 	[%rd33+-12], %f4;
	st.global.u32 	[%rd34+12], %r17;
	st.global.f32 	[%rd33+-8], %f4;
	st.global.u32 	[%rd34+16], %r17;
	st.global.f32 	[%rd33+-4], %f4;
	st.global.u32 	[%rd34+20], %r17;
	st.global.f32 	[%rd33], %f4;
	st.global.u32 	[%rd34+24], %r17;
	st.global.f32 	[%rd33+4], %f4;
	st.global.u32 	[%rd34+28], %r17;
	st.global.f32 	[%rd33+8], %f4;
	add.s64 	%rd38, %rd34, 32;
	st.global.u32 	[%rd34+32], %r17;
	st.global.f32 	[%rd33+12], %f4;
	add.s32 	%r24, %r24, 8;
	add.s64 	%rd33, %rd33, 32;
	setp.ne.s32 	%p19, %r24, 0;
	mov.u64 	%rd34, %rd38;
	@%p19 bra 	$L__BB0_8;
$L__BB0_9:
	setp.eq.s32 	%p20, %r1, 0;
	@%p20 bra 	$L__BB0_17;
	and.b32  	%r7, %r12, 3;
	setp.lt.u32 	%p21, %r1, 4;
	@%p21 bra 	$L__BB0_12;
	mul.wide.u32 	%rd20, %r26, 4;
	add.s64 	%rd21, %rd2, %rd20;
	mov.b32 	%r18, -2108221969;
	st.global.u32 	[%rd21], %r18;
	add.s64 	%rd22, %rd1, %rd20;
	st.global.f32 	[%rd22], %f4;
	st.global.u32 	[%rd21+4], %r18;
	st.global.f32 	[%rd22+4], %f4;
	st.global.u32 	[%rd21+8], %r18;
	st.global.f32 	[%rd22+8], %f4;
	add.s64 	%rd38, %rd21, 12;
	st.global.u32 	[%rd21+12], %r18;
	st.global.f32 	[%rd22+12], %f4;
	add.s32 	%r26, %r26, 4;
$L__BB0_12:
	setp.eq.s32 	%p22, %r7, 0;
	@%p22 bra 	$L__BB0_17;
	setp.eq.s32 	%p23, %r7, 1;
	@%p23 bra 	$L__BB0_15;
	mul.wide.u32 	%rd24, %r26, 4;
	add.s64 	%rd25, %rd2, %rd24;
	mov.b32 	%r19, -2108221969;
	st.global.u32 	[%rd25], %r19;
	add.s64 	%rd26, %rd1, %rd24;
	st.global.f32 	[%rd26], %f4;
	add.s64 	%rd38, %rd25, 4;
	st.global.u32 	[%rd25+4], %r19;
	st.global.f32 	[%rd26+4], %f4;
	add.s32 	%r26, %r26, 2;
$L__BB0_15:
	and.b32  	%r20, %r12, 1;
	setp.eq.b32 	%p24, %r20, 1;
	not.pred 	%p25, %p24;
	@%p25 bra 	$L__BB0_17;
	mul.wide.u32 	%rd27, %r26, 4;
	add.s64 	%rd38, %rd2, %rd27;
	mov.b32 	%r21, -2108221969;
	st.global.u32 	[%rd38], %r21;
	add.s64 	%rd28, %rd1, %rd27;
	st.global.f32 	[%rd28], %f4;
$L__BB0_17:
	ld.global.f32 	%f168, [%rd38];
	mov.f32 	%f169, 0f00000008;
	sub.f32 	%f170, %f169, %f29;
	mov.f32 	%f171, 0f40800000;
	mul.rn.f32 	%f172, %f170, %f171;
	mov.f32 	%f173, 0f3F800000;
	mul.rn.f32 	%f174, %f172, %f173;
	mul.rn.f32 	%f175, %f174, %f173;
	mul.rn.f32 	%f176, %f175, %f173;
	mov.f32 	%f177, 0f00000000;
	sub.f32 	%f178, %f177, %f176;
	cvt.rpi.f32.f32 	%f179, %f178;
	div.rn.f32 	%f180, %f168, %f179;
	sub.f32 	%f192, %f4, %f180;
$L__BB0_18:
	mov.f32 	%f181, 0f79A77A97;
	sub.f32 	%f182, %f181, %f31;
	add.f32 	%f183, %f182, 0fBFC7C84B;
	add.f32 	%f184, %f183, 0f025E7A03;
	add.f32 	%f185, %f30, %f184;
	setp.gt.f32 	%p26, %f192, %f185;
	add.f32 	%f186, %f192, 0f14B8ACDF;
	selp.f32 	%f193, %f186, %f192, %p26;
$L__BB0_19:
	add.u64 	%rd29, %SP, 0;
	add.u64 	%rd30, %SPL, 0;
	cvt.f64.f32 	%fd1, %f193;
	st.local.f64 	[%rd30], %fd1;
	mov.u64 	%rd31, $str;
	cvta.global.u64 	%rd32, %rd31;
	{ // callseq 0, 0
	.param .b64 param0;
	st.param.b64 	[param0], %rd32;
	.param .b64 param1;
	st.param.b64 	[param1], %rd29;
	.param .b32 retval0;
	call.uni (retval0), 
	vprintf, 
	(
	param0, 
	param1
	);
	ld.param.b32 	%r22, [retval0];
	} // callseq 0
	ret;

}


// ===== COMPILED SASS (sm_100) =====

	.target	sm_100

	.elftype	@"ET_EXEC"


//--------------------- .note.nv.tkinfo           --------------------------
	.section	.note.nv.tkinfo,"",@"SHT_NOTE"
	.sectionflags	@"SHF_NOTE_NV_TKINFO"
	.tkinfo
        /*0018*/ 	.word	0x00000002
        /*0030*/ 	.string	""
        /*0030*/ 	.string	"ptxas"
        /*0030*/ 	.string	"Cuda compilation tools, release 13.0, V13.0.88"
        /*0030*/ 	.string	"Build cuda_13.0.r13.0/compiler.36424714_0"
        /*0030*/ 	.string	"-arch sm_100 -m 64 "



//--------------------- .note.nv.cuinfo           --------------------------
	.section	.note.nv.cuinfo,"",@"SHT_NOTE"
	.sectionflags	@"SHF_NOTE_NV_CUINFO"
        /*0018*/ 	.short	0x0002
        /*001a*/ 	.short	0x0064
        /*001c*/ 	.short	0x0082
	.zero		2


//--------------------- .nv.info                  --------------------------
	.section	.nv.info,"",@"SHT_CUDA_INFO"
	.align	4


	//----- nvinfo : EIATTR_REGCOUNT
	.align		4
        /*0000*/ 	.byte	0x04, 0x2f
        /*0002*/ 	.short	(.L_2 - .L_1)
	.align		4
.L_1:
        /*0004*/ 	.word	index@(_Z7computeffffffffiffffffffffffPfS_fffff)
        /*0008*/ 	.word	0x00000018


	//----- nvinfo : EIATTR_FRAME_SIZE
	.align		4
.L_2:
        /*000c*/ 	.byte	0x04, 0x11
        /*000e*/ 	.short	(.L_4 - .L_3)
	.align		4
.L_3:
        /*0010*/ 	.word	index@($__internal_1_$__cuda_sm3x_div_rn_noftz_f32_slowpath)
        /*0014*/ 	.word	0x00000008


	//----- nvinfo : EIATTR_FRAME_SIZE
	.align		4
.L_4:
        /*0018*/ 	.byte	0x04, 0x11
        /*001a*/ 	.short	(.L_6 - .L_5)
	.align		4
.L_5:
        /*001c*/ 	.word	index@($__internal_0_$__cuda_sm20_sqrt_rn_f32_slowpath)
        /*0020*/ 	.word	0x00000008


	//----- nvinfo : EIATTR_FRAME_SIZE
	.align		4
.L_6:
        /*0024*/ 	.byte	0x04, 0x11
        /*0026*/ 	.short	(.L_8 - .L_7)
	.align		4
.L_7:
        /*0028*/ 	.word	index@(_Z7computeffffffffiffffffffffffPfS_fffff)
        /*002c*/ 	.word	0x00000008


	//----- nvinfo : EIATTR_MIN_STACK_SIZE
	.align		4
.L_8:
        /*0030*/ 	.byte	0x04, 0x12
        /*0032*/ 	.short	(.L_10 - .L_9)
	.align		4
.L_9:
        /*0034*/ 	.word	index@(_Z7computeffffffffiffffffffffffPfS_fffff)
        /*0038*/ 	.word	0x00000008
.L_10:


//--------------------- .nv.compat                --------------------------
	.section	.nv.compat,"",@"SHT_CUDA_COMPAT_INFO"
	.align	4
        /*0000*/ 	.byte	0x02, 0x09, 0x00, 0x00, 0x02, 0x02, 0x01, 0x00, 0x02, 0x05, 0x05, 0x00, 0x03, 0x07, 0x01, 0x01
        /*0010*/ 	.byte	0x02, 0x03, 0x00, 0x00, 0x02, 0x06, 0x01, 0x00, 0x04, 0x0b, 0x08, 0x00, 0x01, 0x00, 0x00, 0x00
        /*0020*/ 	.byte	0x00, 0x00, 0x00, 0x00


//--------------------- .nv.info._Z7computeffffffffiffffffffffffPfS_fffff --------------------------
	.section	.nv.info._Z7computeffffffffiffffffffffffPfS_fffff,"",@"SHT_CUDA_INFO"
	.sectionflags	@""
	.align	4


	//----- nvinfo : EIATTR_CUDA_API_VERSION
	.align		4
        /*0000*/ 	.byte	0x04, 0x37
        /*0002*/ 	.short	(.L_12 - .L_11)
.L_11:
        /*0004*/ 	.word	0x00000082


	//----- nvinfo : EIATTR_KPARAM_INFO
	.align		4
.L_12:
        /*0008*/ 	.byte	0x04, 0x17
        /*000a*/ 	.short	(.L_14 - .L_13)
.L_13:
        /*000c*/ 	.word	0x00000000
        /*0010*/ 	.short	0x001b
        /*0012*/ 	.short	0x0078
        /*0014*/ 	.byte	0x00, 0xf0, 0x11, 0x00


	//----- nvinfo : EIATTR_KPARAM_INFO
	.align		4
.L_14:
        /*0018*/ 	.byte	0x04, 0x17
        /*001a*/ 	.short	(.L_16 - .L_15)
.L_15:
        /*001c*/ 	.word	0x00000000
        /*0020*/ 	.short	0x001a
        /*0022*/ 	.short	0x0074
        /*0024*/ 	.byte	0x00, 0xf0, 0x11, 0x00


	//----- nvinfo : EIATTR_KPARAM_INFO
	.align		4
.L_16:
        /*0028*/ 	.byte	0x04, 0x17
        /*002a*/ 	.short	(.L_18 - .L_17)
.L_17:
        /*002c*/ 	.word	0x00000000
        /*0030*/ 	.short	0x0019
        /*0032*/ 	.short	0x0070
        /*0034*/ 	.byte	0x00, 0xf0, 0x11, 0x00


	//----- nvinfo : EIATTR_KPARAM_INFO
	.align		4
.L_18:
        /*0038*/ 	.byte	0x04, 0x17
        /*003a*/ 	.short	(.L_20 - .L_19)
.L_19:
        /*003c*/ 	.word	0x00000000
        /*0040*/ 	.short	0x0018
        /*0042*/ 	.short	0x006c
        /*0044*/ 	.byte	0x00, 0xf0, 0x11, 0x00


	//----- nvinfo : EIATTR_KPARAM_INFO
	.align		4
.L_20:
        /*0048*/ 	.byte	0x04, 0x17
        /*004a*/ 	.short	(.L_22 - .L_21)
.L_21:
        /*004c*/ 	.word	0x00000000
        /*0050*/ 	.short	0x0017
        /*0052*/ 	.short	0x0068
        /*0054*/ 	.byte	0x00, 0xf0, 0x11, 0x00


	//----- nvinfo : EIATTR_KPARAM_INFO
	.align		4
.L_22:
        /*0058*/ 	.byte	0x04, 0x17
        /*005a*/ 	.short	(.L_24 - .L_23)
.L_23:
        /*005c*/ 	.word	0x00000000
        /*0060*/ 	.short	0x0016
        /*0062*/ 	.short	0x0060
        /*0064*/ 	.byte	0x00, 0xf5, 0x21, 0x00


	//----- nvinfo : EIATTR_KPARAM_INFO
	.align		4
.L_24:
        /*0068*/ 	.byte	0x04, 0x17
        /*006a*/ 	.short	(.L_26 - .L_25)
.L_25:
        /*006c*/ 	.word	0x00000000
        /*0070*/ 	.short	0x0015
        /*0072*/ 	.short	0x0058
        /*0074*/ 	.byte	0x00, 0xf5, 0x21, 0x00


	//----- nvinfo : EIATTR_KPARAM_INFO
	.align		4
.L_26:
        /*0078*/ 	.byte	0x04, 0x17
        /*007a*/ 	.short	(.L_28 - .L_27)
.L_27:
        /*007c*/ 	.word	0x00000000
        /*0080*/ 	.short	0x0014
        /*0082*/ 	.short	0x0050
        /*0084*/ 	.byte	0x00, 0xf0, 0x11, 0x00


	//----- nvinfo : EIATTR_KPARAM_INFO
	.align		4
.L_28:
        /*0088*/ 	.byte	0x04, 0x17
        /*008a*/ 	.short	(.L_30 - .L_29)
.L_29:
        /*008c*/ 	.word	0x00000000
        /*0090*/ 	.short	0x0013
        /*0092*/ 	.short	0x004c
        /*0094*/ 	.byte	0x00, 0xf0, 0x11, 0x00


	//----- nvinfo : EIATTR_KPARAM_INFO
	.align		4
.L_30:
        /*0098*/ 	.byte	0x04, 0x17
        /*009a*/ 	.short	(.L_32 - .L_31)
.L_31:
        /*009c*/ 	.word	0x00000000
        /*00a0*/ 	.short	0x0012
        /*00a2*/ 	.short	0x0048
        /*00a4*/ 	.byte	0x00, 0xf0, 0x11, 0x00


	//----- nvinfo : EIATTR_KPARAM_INFO
	.align		4
.L_32:
        /*00a8*/ 	.byte	0x04, 0x17
        /*00aa*/ 	.short	(.L_34 - .L_33)
.L_33:
        /*00ac*/ 	.word	0x00000000
        /*00b0*/ 	.short	0x0011
        /*00b2*/ 	.short	0x0044
        /*00b4*/ 	.byte	0x00, 0xf0, 0x11, 0x00


	//----- nvinfo : EIATTR_KPARAM_INFO
	.align		4
.L_34:
        /*00b8*/ 	.byte	0x04, 0x17
        /*00ba*/ 	.short	(.L_36 - .L_35)
.L_35:
        /*00bc*/ 	.word	0x00000000
        /*00c0*/ 	.short	0x0010
        /*00c2*/ 	.short	0x0040
        /*00c4*/ 	.byte	0x00, 0xf0, 0x11, 0x00


	//----- nvinfo : EIATTR_KPARAM_INFO
	.align		4
.L_36:
        /*00c8*/ 	.byte	0x04, 0x17
        /*00ca*/ 	.short	(.L_38 - .L_37)
.L_37:
        /*00cc*/ 	.word	0x00000000
        /*00d0*/ 	.short	0x000f
        /*00d2*/ 	.short	0x003c
        /*00d4*/ 	.byte	0x00, 0xf0, 0x11, 0x00


	//----- nvinfo : EIATTR_KPARAM_INFO
	.align		4
.L_38:
        /*00d8*/ 	.byte	0x04, 0x17
        /*00da*/ 	.short	(.L_40 - .L_39)
.L_39:
        /*00dc*/ 	.word	0x00000000
        /*00e0*/ 	.short	0x000e
        /*00e2*/ 	.short	0x0038
        /*00e4*/ 	.byte	0x00, 0xf0, 0x11, 0x00


	//----- nvinfo : EIATTR_KPARAM_INFO
	.align		4
.L_40:
        /*00e8*/ 	.byte	0x04, 0x17
        /*00ea*/ 	.short	(.L_42 - .L_41)
.L_41:
        /*00ec*/ 	.word	0x00000000
        /*00f0*/ 	.short	0x000d
        /*00f2*/ 	.short	0x0034
        /*00f4*/ 	.byte	0x00, 0xf0, 0x11, 0x00


	//----- nvinfo : EIATTR_KPARAM_INFO
	.align		4
.L_42:
        /*00f8*/ 	.byte	0x04, 0x17
        /*00fa*/ 	.short	(.L_44 - .L_43)
.L_43:
        /*00fc*/ 	.word	0x00000000
        /*0100*/ 	.short	0x000c
        /*0102*/ 	.short	0x0030
        /*0104*/ 	.byte	0x00, 0xf0, 0x11, 0x00


	//----- nvinfo : EIATTR_KPARAM_INFO
	.align		4
.L_44:
        /*0108*/ 	.byte	0x04, 0x17
        /*010a*/ 	.short	(.L_46 - .L_45)
.L_45:
        /*010c*/ 	.word	0x00000000
        /*0110*/ 	.short	0x000b
        /*0112*/ 	.short	0x002c
        /*0114*/ 	.byte	0x00, 0xf0, 0x11, 0x00


	//----- nvinfo : EIATTR_KPARAM_INFO
	.align		4
.L_46:
        /*0118*/ 	.byte	0x04, 0x17
        /*011a*/ 	.short	(.L_48 - .L_47)
.L_47:
        /*011c*/ 	.word	0x00000000
        /*0120*/ 	.short	0x000a
        /*0122*/ 	.short	0x0028
        /*0124*/ 	.byte	0x00, 0xf0, 0x11, 0x00


	//----- nvinfo : EIATTR_KPARAM_INFO
	.align		4
.L_48:
        /*0128*/ 	.byte	0x04, 0x17
        /*012a*/ 	.short	(.L_50 - .L_49)
.L_49:
        /*012c*/ 	.word	0x00000000
        /*0130*/ 	.short	0x0009
        /*0132*/ 	.short	0x0024
        /*0134*/ 	.byte	0x00, 0xf0, 0x11, 0x00


	//----- nvinfo : EIATTR_KPARAM_INFO
	.align		4
.L_50:
        /*0138*/ 	.byte	0x04, 0x17
        /*013a*/ 	.short	(.L_52 - .L_51)
.L_51:
        /*013c*/ 	.word	0x00000000
        /*0140*/ 	.short	0x0008
        /*0142*/ 	.short	0x0020
        /*0144*/ 	.byte	0x00, 0xf0, 0x11, 0x00


	//----- nvinfo : EIATTR_KPARAM_INFO
	.align		4
.L_52:
        /*0148*/ 	.byte	0x04, 0x17
        /*014a*/ 	.short	(.L_54 - .L_53)
.L_53:
        /*014c*/ 	.word	0x00000000
        /*0150*/ 	.short	0x0007
        /*0152*/ 	.short	0x001c
        /*0154*/ 	.byte	0x00, 0xf0, 0x11, 0x00


	//----- nvinfo : EIATTR_KPARAM_INFO
	.align		4
.L_54:
        /*0158*/ 	.byte	0x04, 0x17
        /*015a*/ 	.short	(.L_56 - .L_55)
.L_55:
        /*015c*/ 	.word	0x00000000
        /*0160*/ 	.short	0x0006
        /*0162*/ 	.short	0x0018
        /*0164*/ 	.byte	0x00, 0xf0, 0x11, 0x00


	//----- nvinfo : EIATTR_KPARAM_INFO
	.align		4
.L_56:
        /*0168*/ 	.byte	0x04, 0x17
        /*016a*/ 	.short	(.L_58 - .L_57)
.L_57:
        /*016c*/ 	.word	0x00000000
        /*0170*/ 	.short	0x0005
        /*0172*/ 	.short	0x0014
        /*0174*/ 	.byte	0x00, 0xf0, 0x11, 0x00


	//----- nvinfo : EIATTR_KPARAM_INFO
	.align		4
.L_58:
        /*0178*/ 	.byte	0x04, 0x17
        /*017a*/ 	.short	(.L_60 - .L_59)
.L_59:
        /*017c*/ 	.word	0x00000000
        /*0180*/ 	.short	0x0004
        /*0182*/ 	.short	0x0010
        /*0184*/ 	.byte	0x00, 0xf0, 0x11, 0x00


	//----- nvinfo : EIATTR_KPARAM_INFO
	.align		4
.L_60:
        /*0188*/ 	.byte	0x04, 0x17
        /*018a*/ 	.short	(.L_62 - .L_61)
.L_61:
        /*018c*/ 	.word	0x00000000
        /*0190*/ 	.short	0x0003
        /*0192*/ 	.short	0x000c
        /*0194*/ 	.byte	0x00, 0xf0, 0x11, 0x00


	//----- nvinfo : EIATTR_KPARAM_INFO
	.align		4
.L_62:
        /*0198*/ 	.byte	0x04, 0x17
        /*019a*/ 	.short	(.L_64 - .L_63)
.L_63:
        /*019c*/ 	.word	0x00000000
        /*01a0*/ 	.short	0x0002
        /*01a2*/ 	.short	0x0008
        /*01a4*/ 	.byte	0x00, 0xf0, 0x11, 0x00


	//----- nvinfo : EIATTR_KPARAM_INFO
	.align		4
.L_64:
        /*01a8*/ 	.byte	0x04, 0x17
        /*01aa*/ 	.short	(.L_66 - .L_65)
.L_65:
        /*01ac*/ 	.word	0x00000000
        /*01b0*/ 	.short	0x0001
        /*01b2*/ 	.short	0x0004
        /*01b4*/ 	.byte	0x00, 0xf0, 0x11, 0x00


	//----- nvinfo : EIATTR_KPARAM_INFO
	.align		4
.L_66:
        /*01b8*/ 	.byte	0x04, 0x17
        /*01ba*/ 	.short	(.L_68 - .L_67)
.L_67:
        /*01bc*/ 	.word	0x00000000
        /*01c0*/ 	.short	0x0000
        /*01c2*/ 	.short	0x0000
        /*01c4*/ 	.byte	0x00, 0xf0, 0x11, 0x00


	//----- nvinfo : EIATTR_SPARSE_MMA_MASK
	.align		4
.L_68:
        /*01c8*/ 	.byte	0x03, 0x50
        /*01ca*/ 	.short	0x0000


	//----- nvinfo : EIATTR_MAXREG_COUNT
	.align		4
        /*01cc*/ 	.byte	0x03, 0x1b
        /*01ce*/ 	.short	0x00ff


	//----- nvinfo : EIATTR_EXTERNS
	.align		4
        /*01d0*/ 	.byte	0x04, 0x0f
        /*01d2*/ 	.short	(.L_70 - .L_69)


	//   ....[0]....
	.align		4
.L_69:
        /*01d4*/ 	.word	index@(vprintf)


	//----- nvinfo : EIATTR_MERCURY_ISA_VERSION
	.align		4
.L_70:
        /*01d8*/ 	.byte	0x03, 0x5f
        /*01da*/ 	.short	0x0101


	//----- nvinfo : EIATTR_VRC_CTA_INIT_COUNT
	.align		4
        /*01dc*/ 	.byte	0x02, 0x4a
	.zero		1
	.zero		1


	//----- nvinfo : EIATTR_SYSCALL_OFFSETS
	.align		4
        /*01e0*/ 	.byte	0x04, 0x46
        /*01e2*/ 	.short	(.L_72 - .L_71)


	//   ....[0]....
.L_71:
        /*01e4*/ 	.word	0x00001cc0


	//----- nvinfo : EIATTR_EXIT_INSTR_OFFSETS
	.align		4
.L_72:
        /*01e8*/ 	.byte	0x04, 0x1c
        /*01ea*/ 	.short	(.L_74 - .L_73)


	//   ....[0]....
.L_73:
        /*01ec*/ 	.word	0x00001cd0


	//----- nvinfo : EIATTR_CRS_STACK_SIZE
	.align		4
.L_74:
        /*01f0*/ 	.byte	0x04, 0x1e
        /*01f2*/ 	.short	(.L_76 - .L_75)
.L_75:
        /*01f4*/ 	.word	0x00000000


	//----- nvinfo : EIATTR_CBANK_PARAM_SIZE
	.align		4
.L_76:
        /*01f8*/ 	.byte	0x03, 0x19
        /*01fa*/ 	.short	0x007c


	//----- nvinfo : EIATTR_PARAM_CBANK
	.align		4
        /*01fc*/ 	.byte	0x04, 0x0a
        /*01fe*/ 	.short	(.L_78 - .L_77)
	.align		4
.L_77:
        /*0200*/ 	.word	index@(.nv.constant0._Z7computeffffffffiffffffffffffPfS_fffff)
        /*0204*/ 	.short	0x0380
        /*0206*/ 	.short	0x007c


	//----- nvinfo : EIATTR_SW_WAR
	.align		4
.L_78:
        /*0208*/ 	.byte	0x04, 0x36
        /*020a*/ 	.short	(.L_80 - .L_79)
.L_79:
        /*020c*/ 	.word	0x00000008
.L_80:


//--------------------- .nv.callgraph             --------------------------
	.section	.nv.callgraph,"",@"SHT_CUDA_CALLGRAPH"
	.align	4
	.sectionentsize	8
	.align		4
        /*0000*/ 	.word	0x00000000
	.align		4
        /*0004*/ 	.word	0xffffffff
	.align		4
        /*0008*/ 	.word	index@(_Z7computeffffffffiffffffffffffPfS_fffff)
	.align		4
        /*000c*/ 	.word	index@(vprintf)
	.align		4
        /*0010*/ 	.word	0x00000000
	.align		4
        /*0014*/ 	.word	0xfffffffe
	.align		4
        /*0018*/ 	.word	0x00000000
	.align		4
        /*001c*/ 	.word	0xfffffffd
	.align		4
        /*0020*/ 	.word	0x00000000
	.align		4
        /*0024*/ 	.word	0xfffffffc


//--------------------- .nv.constant4             --------------------------
	.section	.nv.constant4,"a",@progbits
	.align	8
	.align		8
.nv.constant4:
        /*0000*/ 	.dword	vprintf
	.align		8
        /*0008*/ 	.dword	$str


//--------------------- .text._Z7computeffffffffiffffffffffffPfS_fffff --------------------------
	.section	.text._Z7computeffffffffiffffffffffffPfS_fffff,"ax",@progbits
	.align	128
        .global         _Z7computeffffffffiffffffffffffPfS_fffff
        .type           _Z7computeffffffffiffffffffffffPfS_fffff,@function
        .size           _Z7computeffffffffiffffffffffffPfS_fffff,(.L_x_35 - _Z7computeffffffffiffffffffffffPfS_fffff)
        .other          _Z7computeffffffffiffffffffffffPfS_fffff,@"STO_CUDA_ENTRY STV_DEFAULT"
_Z7computeffffffffiffffffffffffPfS_fffff:
.text._Z7computeffffffffiffffffffffffPfS_fffff:
[----:B------:R-:W0:Y:S08]  /*0000*/  LDC R1, c[0x0][0x37c] ;  /* 0x0000df00ff017b82 */ /* 0x000e300000000800 */
[----:B------:R-:W1:Y:S01]  /*0010*/  LDC R0, c[0x0][0x388] ;  /* 0x0000e200ff007b82 */ /* 0x000e620000000800 */
[----:B------:R-:W-:Y:S01]  /*0020*/  HFMA2 R5, -RZ, RZ, 0.890625, -0.00056934356689453125 ;  /* 0x3b2090aaff057431 */ /* 0x000fe200000001ff */
[----:B------:R-:W-:Y:S01]  /*0030*/  MOV R6, 0x3f6ee581 ;  /* 0x3f6ee58100067802 */ /* 0x000fe20000000f00 */
[----:B------:R-:W2:Y:S01]  /*0040*/  LDCU UR4, c[0x0][0x2f8] ;  /* 0x00005f00ff0477ac */ /* 0x000ea20008000800 */
[----:B0-----:R-:W-:Y:S01]  /*0050*/  IADD3 R1, PT, PT, R1, -0x8, RZ ;  /* 0xfffffff801017810 */ /* 0x001fe20007ffe0ff */
[----:B------:R-:W0:Y:S03]  /*0060*/  LDCU UR5, c[0x0][0x2fc] ;  /* 0x00005f80ff0577ac */ /* 0x000e260008000800 */
[----:B------:R-:W3:Y:S01]  /*0070*/  LDC R4, c[0x0][0x384] ;  /* 0x0000e100ff047b82 */ /* 0x000ee20000000800 */
[----:B------:R-:W4:Y:S01]  /*0080*/  LDCU UR6, c[0x0][0x380] ;  /* 0x00007000ff0677ac */ /* 0x000f220008000800 */
[----:B-1----:R-:W-:-:S04]  /*0090*/  FADD R0, -R0, -1.7430999911191406625e-24 ;  /* 0x9806dda700007421 */ /* 0x002fc80000000100 */
[----:B------:R-:W1:Y:S01]  /*00a0*/  MUFU.RCP R3, |R0| ;  /* 0x4000000000037308 */ /* 0x000e620000001000 */
[----:B------:R-:W-:Y:S01]  /*00b0*/  FSETP.GT.AND P0, PT, |R0|, 1, PT ;  /* 0x3f8000000000780b */ /* 0x000fe20003f04200 */
[----:B---3--:R-:W-:-:S04]  /*00c0*/  FADD R4, R4, -1.4329999341055928903e-35 ;  /* 0x859861f804047421 */ /* 0x008fc80000000000 */
[----:B------:R-:W-:Y:S01]  /*00d0*/  FMUL R4, R4, 1.8262999391914276868e-35 ;  /* 0x05c2349d04047820 */ /* 0x000fe20000400000 */
[----:B-1----:R-:W-:-:S05]  /*00e0*/  FSEL R3, R3, |R0|, P0 ;  /* 0x4000000003037208 */ /* 0x002fca0000000000 */
[----:B------:R-:W-:-:S04]  /*00f0*/  FMUL R2, R3, R3 ;  /* 0x0000000303027220 */ /* 0x000fc80000400000 */
[----:B------:R-:W-:-:S04]  /*0100*/  FFMA R5, R2, R5, -0.014396979473531246185 ;  /* 0xbc6be14f02057423 */ /* 0x000fc80000000005 */
[----:B------:R-:W-:-:S04]  /*0110*/  FFMA R5, R2, R5, 0.039849750697612762451 ;  /* 0x3d23397e02057423 */ /* 0x000fc80000000005 */
[----:B------:R-:W-:-:S04]  /*0120*/  FFMA R5, R2, R5, -0.072529748082160949707 ;  /* 0xbd948a7a02057423 */ /* 0x000fc80000000005 */
[----:B------:R-:W-:-:S04]  /*0130*/  FFMA R5, R2, R5, 0.10518480092287063599 ;  /* 0x3dd76b2102057423 */ /* 0x000fc80000000005 */
[----:B------:R-:W-:-:S04]  /*0140*/  FFMA R5, R2, R5, -0.14171802997589111328 ;  /* 0xbe111e8802057423 */ /* 0x000fc80000000005 */
[----:B------:R-:W-:-:S04]  /*0150*/  FFMA R5, R2, R5, 0.19988775253295898438 ;  /* 0x3e4caf6002057423 */ /* 0x000fc80000000005 */
[----:B------:R-:W-:-:S04]  /*0160*/  FFMA R5, R2, R5, -0.33332940936088562012 ;  /* 0xbeaaaa2702057423 */ /* 0x000fc80000000005 */
[----:B------:R-:W-:-:S04]  /*0170*/  FMUL R2, R2, R5 ;  /* 0x0000000502027220 */ /* 0x000fc80000400000 */
[----:B------:R-:W-:-:S04]  /*0180*/  FFMA R3, R3, R2, R3 ;  /* 0x0000000203037223 */ /* 0x000fc80000000003 */
[----:B------:R-:W-:Y:S01]  /*0190*/  @P0 FFMA R3, R6, 1.6832555532455444336, -R3 ;  /* 0x3fd774eb06030823 */ /* 0x000fe20000000803 */
[----:B------:R-:W-:Y:S02]  /*01a0*/  FSETP.NAN.AND P0, PT, |R0|, |R0|, PT ;  /* 0x400000000000720b */ /* 0x000fe40003f08200 */
[----:B--2---:R-:W-:Y:S02]  /*01b0*/  IADD3 R6, P1, PT, R1, UR4, RZ ;  /* 0x0000000401067c10 */ /* 0x004fe4000ff3e0ff */
[----:B------:R-:W-:-:S04]  /*01c0*/  LOP3.LUT R0, R3, 0x80000000, R0, 0xb8, !PT ;  /* 0x8000000003007812 */ /* 0x000fc800078eb800 */
[----:B------:R-:W-:-:S04]  /*01d0*/  FSEL R5, R0, R3, !P0 ;  /* 0x0000000300057208 */ /* 0x000fc80004000000 */
[----:B------:R-:W-:-:S04]  /*01e0*/  FSETP.GT.AND P2, PT, |R4|, |R5|, PT ;  /* 0x400000050400720b */ /* 0x000fc80003f44200 */
[----:B------:R-:W-:Y:S02]  /*01f0*/  FSEL R3, |R4|, |R5|, P2 ;  /* 0x4000000504037208 */ /* 0x000fe40001000200 */
[----:B------:R-:W-:Y:S02]  /*0200*/  FSEL R2, |R5|, |R4|, P2 ;  /* 0x4000000405027208 */ /* 0x000fe40001000200 */
[----:B------:R-:W1:Y:S08]  /*0210*/  MUFU.RCP R0, R3 ;  /* 0x0000000300007308 */ /* 0x000e700000001000 */
[----:B------:R-:W2:Y:S01]  /*0220*/  FCHK P0, R2, R3 ;  /* 0x0000000302007302 */ /* 0x000ea20000000000 */
[----:B-1----:R-:W-:-:S04]  /*0230*/  FFMA R7, -R3, R0, 1 ;  /* 0x3f80000003077423 */ /* 0x002fc80000000100 */
[----:B------:R-:W-:-:S04]  /*0240*/  FFMA R7, R0, R7, R0 ;  /* 0x0000000700077223 */ /* 0x000fc80000000000 */
[----:B------:R-:W-:-:S04]  /*0250*/  FFMA R0, R2, R7, RZ ;  /* 0x0000000702007223 */ /* 0x000fc800000000ff */
[----:B------:R-:W-:-:S04]  /*0260*/  FFMA R8, -R3, R0, R2 ;  /* 0x0000000003087223 */ /* 0x000fc80000000102 */
[----:B------:R-:W-:Y:S01]  /*0270*/  FFMA R8, R7, R8, R0 ;  /* 0x0000000807087223 */ /* 0x000fe20000000000 */
[----:B----4-:R-:W-:Y:S02]  /*0280*/  MOV R0, UR6 ;  /* 0x0000000600007c02 */ /* 0x010fe40008000f00 */
[----:B0-----:R-:W-:Y:S01]  /*0290*/  IADD3.X R7, PT, PT, RZ, UR5, RZ, P1, !PT ;  /* 0x00000005ff077c10 */ /* 0x001fe20008ffe4ff */
[----:B--2---:R-:W-:Y:S06]  /*02a0*/  @!P0 BRA `(.L_x_0) ;  /* 0x00000000000c8947 */ /* 0x004fec0003800000 */
[----:B------:R-:W-:-:S07]  /*02b0*/  MOV R8, 0x2d0 ;  /* 0x000002d000087802 */ /* 0x000fce0000000f00 */
[----:B------:R-:W-:Y:S05]  /*02c0*/  CALL.REL.NOINC `($__internal_1_$__cuda_sm3x_div_rn_noftz_f32_slowpath) ;  /* 0x0000001800e47944 */ /* 0x000fea0003c00000 */
[----:B------:R-:W-:-:S07]  /*02d0*/  MOV R8, R2 ;  /* 0x0000000200087202 */ /* 0x000fce0000000f00 */
.L_x_0:
[----:B------:R-:W-:Y:S01]  /*02e0*/  MOV R9, 0x3b33710b ;  /* 0x3b33710b00097802 */ /* 0x000fe20000000f00 */
[----:B------:R-:W-:Y:S01]  /*02f0*/  FMUL R2, R8, R8 ;  /* 0x0000000808027220 */ /* 0x000fe20000400000 */
[----:B------:R-:W-:Y:S01]  /*0300*/  MOV R10, 0x3f6ee581 ;  /* 0x3f6ee581000a7802 */ /* 0x000fe20000000f00 */
[----:B------:R-:W0:Y:S01]  /*0310*/  LDCU UR4, c[0x0][0x380] ;  /* 0x00007000ff0477ac */ /* 0x000e220008000800 */
[C---:B------:R-:W-:Y:S01]  /*0320*/  ISETP.GE.AND P0, PT, R5.reuse, RZ, PT ;  /* 0x000000ff0500720c */ /* 0x040fe20003f06270 */
[----:B------:R-:W-:Y:S01]  /*0330*/  FFMA R9, R2, R9, -0.015681877732276916504 ;  /* 0xbc80774802097423 */ /* 0x000fe20000000009 */
[----:B------:R-:W-:Y:S01]  /*0340*/  FSETP.NEU.AND P3, PT, |R5|, |R4|, PT ;  /* 0x400000040500720b */ /* 0x000fe20003f6d200 */
[----:B------:R-:W-:Y:S01]  /*0350*/  FADD R5, |R4|, |R5| ;  /* 0x4000000504057221 */ /* 0x000fe20000000200 */
[----:B------:R-:W-:Y:S01]  /*0360*/  FSETP.NEU.AND P1, PT, R3, RZ, PT ;  /* 0x000000ff0300720b */ /* 0x000fe20003f2d000 */
[----:B------:R-:W-:-:S04]  /*0370*/  FFMA R9, R2, R9, 0.042200751602649688721 ;  /* 0x3d2cdab202097423 */ /* 0x000fc80000000009 */
[----:B------:R-:W-:-:S04]  /*0380*/  FFMA R9, R2, R9, -0.074792981147766113281 ;  /* 0xbd992d1002097423 */ /* 0x000fc80000000009 */
[----:B------:R-:W-:-:S04]  /*0390*/  FFMA R9, R2, R9, 0.10640415549278259277 ;  /* 0x3dd9ea6c02097423 */ /* 0x000fc80000000009 */
[----:B------:R-:W-:-:S04]  /*03a0*/  FFMA R9, R2, R9, -0.14207722246646881104 ;  /* 0xbe117cb102097423 */ /* 0x000fc80000000009 */
[----:B------:R-:W-:-:S04]  /*03b0*/  FFMA R9, R2, R9, 0.19993925094604492188 ;  /* 0x3e4cbce002097423 */ /* 0x000fc80000000009 */
[----:B------:R-:W-:-:S04]  /*03c0*/  FFMA R9, R2, R9, -0.33333197236061096191 ;  /* 0xbeaaaa7d02097423 */ /* 0x000fc80000000009 */
[----:B------:R-:W-:-:S04]  /*03d0*/  FMUL R9, R2, R9 ;  /* 0x0000000902097220 */ /* 0x000fc80000400000 */
[----:B------:R-:W-:Y:S01]  /*03e0*/  FFMA R9, R9, R8, R8 ;  /* 0x0000000809097223 */ /* 0x000fe20000000008 */
[----:B------:R-:W-:-:S03]  /*03f0*/  FSEL R8, R10, 1.8663789033889770508, P2 ;  /* 0x3feee5810a087808 */ /* 0x000fc60001000000 */
[----:B------:R-:W-:-:S05]  /*0400*/  FFMA R2, R10, 1.6832555532455444336, -R9 ;  /* 0x3fd774eb0a027823 */ /* 0x000fca0000000809 */
[-C--:B------:R-:W-:Y:S02]  /*0410*/  FSEL R11, R2, R9.reuse, P2 ;  /* 0x00000009020b7208 */ /* 0x080fe40001000000 */
[----:B------:R-:W-:Y:S02]  /*0420*/  FSEL R9, R9, -R9, P2 ;  /* 0x8000000909097208 */ /* 0x000fe40001000000 */
[----:B------:R-:W-:-:S03]  /*0430*/  MOV R2, 0x4016cbe4 ;  /* 0x4016cbe400027802 */ /* 0x000fc60000000f00 */
[----:B------:R-:W-:Y:S01]  /*0440*/  @!P0 FFMA R11, R8, 1.6832555532455444336, R9 ;  /* 0x3fd774eb080b8823 */ /* 0x000fe20000000009 */
[----:B------:R-:W-:Y:S02]  /*0450*/  @!P3 FSEL R11, R2, 0.78539818525314331055, !P0 ;  /* 0x3f490fdb020bb808 */ /* 0x000fe40004000000 */
[----:B------:R-:W-:Y:S02]  /*0460*/  @!P1 FSEL R11, RZ, 3.1415927410125732422, P0 ;  /* 0x40490fdbff0b9808 */ /* 0x000fe40000000000 */
[----:B------:R-:W-:Y:S02]  /*0470*/  FSETP.NAN.AND P0, PT, R5, R5, PT ;  /* 0x000000050500720b */ /* 0x000fe40003f08000 */
[----:B------:R-:W-:-:S04]  /*0480*/  LOP3.LUT R4, R11, 0x80000000, R4, 0xb8, !PT ;  /* 0x800000000b047812 */ /* 0x000fc800078eb804 */
[----:B------:R-:W-:-:S04]  /*0490*/  FSEL R4, R5, R4, P0 ;  /* 0x0000000405047208 */ /* 0x000fc80000000000 */
[----:B0-----:R-:W-:-:S13]  /*04a0*/  FSETP.GTU.AND P0, PT, R4, UR4, PT ;  /* 0x0000000404007c0b */ /* 0x001fda000bf0c000 */
[----:B------:R-:W-:Y:S05]  /*04b0*/  @P0 BRA `(.L_x_1) ;  /* 0x0000001400e00947 */ /* 0x000fea0003800000 */
[----:B------:R-:W0:Y:S08]  /*04c0*/  LDC R9, c[0x0][0x390] ;  /* 0x0000e400ff097b82 */ /* 0x000e300000000800 */
[----:B------:R-:W1:Y:S01]  /*04d0*/  LDC R2, c[0x0][0x38c] ;  /* 0x0000e300ff027b82 */ /* 0x000e620000000800 */
[----:B0-----:R-:W0:Y:S01]  /*04e0*/  MUFU.RCP R3, R9 ;  /* 0x0000000900037308 */ /* 0x001e220000001000 */
[----:B-1----:R-:W-:-:S07]  /*04f0*/  FMUL R2, R2, -1.9533999867359796857e-16 ;  /* 0xa561363102027820 */ /* 0x002fce0000400000 */
[----:B------:R-:W1:Y:S01]  /*0500*/  FCHK P0, R2, R9 ;  /* 0x0000000902007302 */ /* 0x000e620000000000 */
[----:B0-----:R-:W-:-:S04]  /*0510*/  FFMA R4, R3, -R9, 1 ;  /* 0x3f80000003047423 */ /* 0x001fc80000000809 */
[----:B------:R-:W-:-:S04]  /*0520*/  FFMA R3, R3, R4, R3 ;  /* 0x0000000403037223 */ /* 0x000fc80000000003 */
[----:B------:R-:W-:-:S04]  /*0530*/  FFMA R4, R2, R3, RZ ;  /* 0x0000000302047223 */ /* 0x000fc800000000ff */
[----:B------:R-:W-:-:S04]  /*0540*/  FFMA R5, R4, -R9, R2 ;  /* 0x8000000904057223 */ /* 0x000fc80000000002 */
[----:B------:R-:W-:Y:S01]  /*0550*/  FFMA R3, R3, R5, R4 ;  /* 0x0000000503037223 */ /* 0x000fe20000000004 */
[----:B-1----:R-:W-:Y:S06]  /*0560*/  @!P0 BRA `(.L_x_2) ;  /* 0x0000000000108947 */ /* 0x002fec0003800000 */
[----:B------:R-:W0:Y:S01]  /*0570*/  LDC R3, c[0x0][0x390] ;  /* 0x0000e400ff037b82 */ /* 0x000e220000000800 */
[----:B------:R-:W-:-:S07]  /*0580*/  MOV R8, 0x5a0 ;  /* 0x000005a000087802 */ /* 0x000fce0000000f00 */
[----:B0-----:R-:W-:Y:S05]  /*0590*/  CALL.REL.NOINC `($__internal_1_$__cuda_sm3x_div_rn_noftz_f32_slowpath) ;  /* 0x0000001800307944 */ /* 0x001fea0003c00000 */
[----:B------:R-:W-:-:S07]  /*05a0*/  IMAD.MOV.U32 R3, RZ, RZ, R2 ;  /* 0x000000ffff037224 */ /* 0x000fce00078e0002 */
.L_x_2:
[----:B------:R-:W0:Y:S02]  /*05b0*/  LDCU UR4, c[0x0][0x380] ;  /* 0x00007000ff0477ac */ /* 0x000e240008000800 */
[----:B0-----:R-:W-:-:S13]  /*05c0*/  FSETP.GT.AND P0, PT, R3, UR4, PT ;  /* 0x0000000403007c0b */ /* 0x001fda000bf04000 */
[----:B------:R-:W-:Y:S05]  /*05d0*/  @!P0 BRA `(.L_x_1) ;  /* 0x0000001400988947 */ /* 0x000fea0003800000 */
[----:B------:R-:W0:Y:S01]  /*05e0*/  LDC R8, c[0x0][0x398] ;  /* 0x0000e600ff087b82 */ /* 0x000e220000000800 */
[----:B------:R-:W1:Y:S02]  /*05f0*/  LDCU UR4, c[0x0][0x394] ;  /* 0x00007280ff0477ac */ /* 0x000e640008000800 */
[----:B-1----:R-:W-:Y:S01]  /*0600*/  MOV R9, UR4 ;  /* 0x0000000400097c02 */ /* 0x002fe20008000f00 */
[----:B0-----:R-:W0:Y:S08]  /*0610*/  MUFU.RCP R2, R8 ;  /* 0x0000000800027308 */ /* 0x001e300000001000 */
[----:B------:R-:W1:Y:S01]  /*0620*/  FCHK P0, R9, R8 ;  /* 0x0000000809007302 */ /* 0x000e620000000000 */
[----:B0-----:R-:W-:-:S04]  /*0630*/  FFMA R3, R2, -R8, 1 ;  /* 0x3f80000002037423 */ /* 0x001fc80000000808 */
[----:B------:R-:W-:-:S04]  /*0640*/  FFMA R2, R2, R3, R2 ;  /* 0x0000000302027223 */ /* 0x000fc80000000002 */
[----:B------:R-:W-:-:S04]  /*0650*/  FFMA R5, R2, UR4, RZ ;  /* 0x0000000402057c23 */ /* 0x000fc800080000ff */
[----:B------:R-:W-:-:S04]  /*0660*/  FFMA R4, R5, -R8, UR4 ;  /* 0x0000000405047e23 */ /* 0x000fc80008000808 */
[----:B------:R-:W-:Y:S01]  /*0670*/  FFMA R5, R2, R4, R5 ;  /* 0x0000000402057223 */ /* 0x000fe20000000005 */
[----:B-1----:R-:W-:Y:S06]  /*0680*/  @!P0 BRA `(.L_x_3) ;  /* 0x0000000000148947 */ /* 0x002fec0003800000 */
[----:B------:R-:W0:Y:S01]  /*0690*/  LDC R2, c[0x0][0x394] ;  /* 0x0000e500ff027b82 */ /* 0x000e220000000800 */
[----:B------:R-:W-:-:S07]  /*06a0*/  MOV R8, 0x6d0 ;  /* 0x000006d000087802 */ /* 0x000fce0000000f00 */
[----:B------:R-:W1:Y:S02]  /*06b0*/  LDC R3, c[0x0][0x398] ;  /* 0x0000e600ff037b82 */ /* 0x000e640000000800 */
[----:B01----:R-:W-:Y:S05]  /*06c0*/  CALL.REL.NOINC `($__internal_1_$__cuda_sm3x_div_rn_noftz_f32_slowpath) ;  /* 0x0000001400e47944 */ /* 0x003fea0003c00000 */
[----:B------:R-:W-:-:S07]  /*06d0*/  MOV R5, R2 ;  /* 0x0000000200057202 */ /* 0x000fce0000000f00 */
.L_x_3:
[----:B------:R-:W0:Y:S01]  /*06e0*/  LDC R8, c[0x0][0x39c] ;  /* 0x0000e700ff087b82 */ /* 0x000e220000000800 */
[----:B------:R-:W-:Y:S01]  /*06f0*/  HFMA2 R2, -RZ, RZ, 0, 7.152557373046875e-07 ;  /* 0x0000000cff027431 */ /* 0x000fe200000001ff */
[----:B------:R-:W-:-:S05]  /*0700*/  MOV R3, 0x7f800000 ;  /* 0x7f80000000037802 */ /* 0x000fca0000000f00 */
[----:B------:R-:W-:-:S04]  /*0710*/  FFMA R2, -R3, R2, 1 ;  /* 0x3f80000003027423 */ /* 0x000fc80000000102 */
[----:B------:R-:W-:Y:S01]  /*0720*/  FFMA R2, R2, -R3, -INF ;  /* 0xff80000002027423 */ /* 0x000fe20000000803 */
[----:B0-----:R-:W0:Y:S03]  /*0730*/  FCHK P0, R8, -1.6815581571897804851e-44 ;  /* 0x8000000c08007902 */ /* 0x001e260000000000 */
[----:B------:R-:W-:-:S04]  /*0740*/  FFMA R3, R2, R8, RZ ;  /* 0x0000000802037223 */ /* 0x000fc800000000ff */
[----:B------:R-:W-:-:S04]  /*0750*/  FFMA R4, R3, 1.6815581571897804851e-44, R8 ;  /* 0x0000000c03047823 */ /* 0x000fc80000000008 */
[----:B------:R-:W-:Y:S01]  /*0760*/  FFMA R3, R2, R4, R3 ;  /* 0x0000000402037223 */ /* 0x000fe20000000003 */
[----:B0-----:R-:W-:Y:S06]  /*0770*/  @!P0 BRA `(.L_x_4) ;  /* 0x0000000000148947 */ /* 0x001fec0003800000 */
[----:B------:R-:W0:Y:S01]  /*0780*/  LDC R2, c[0x0][0x39c] ;  /* 0x0000e700ff027b82 */ /* 0x000e220000000800 */
[----:B------:R-:W-:Y:S02]  /*0790*/  MOV R3, 0x8000000c ;  /* 0x8000000c00037802 */ /* 0x000fe40000000f00 */
[----:B------:R-:W-:-:S07]  /*07a0*/  MOV R8, 0x7c0 ;  /* 0x000007c000087802 */ /* 0x000fce0000000f00 */
[----:B0-----:R-:W-:Y:S05]  /*07b0*/  CALL.REL.NOINC `($__internal_1_$__cuda_sm3x_div_rn_noftz_f32_slowpath) ;  /* 0x0000001400a87944 */ /* 0x001fea0003c00000 */
[----:B------:R-:W-:-:S07]  /*07c0*/  MOV R3, R2 ;  /* 0x0000000200037202 */ /* 0x000fce0000000f00 */
.L_x_4:
[----:B------:R-:W0:Y:S08]  /*07d0*/  MUFU.RCP R2, R3 ;  /* 0x0000000300027308 */ /* 0x000e300000001000 */
[----:B------:R-:W1:Y:S01]  /*07e0*/  FCHK P0, R5, R3 ;  /* 0x0000000305007302 */ /* 0x000e620000000000 */
[----:B0-----:R-:W-:-:S04]  /*07f0*/  FFMA R9, R2, -R3, 1 ;  /* 0x3f80000002097423 */ /* 0x001fc80000000803 */
[----:B------:R-:W-:-:S04]  /*0800*/  FFMA R2, R2, R9, R2 ;  /* 0x0000000902027223 */ /* 0x000fc80000000002 */
[----:B------:R-:W-:-:S04]  /*0810*/  FFMA R4, R2, R5, RZ ;  /* 0x0000000502047223 */ /* 0x000fc800000000ff */
[----:B------:R-:W-:-:S04]  /*0820*/  FFMA R9, R4, -R3, R5 ;  /* 0x8000000304097223 */ /* 0x000fc80000000005 */
[----:B------:R-:W-:Y:S01]  /*0830*/  FFMA R2, R2, R9, R4 ;  /* 0x0000000902027223 */ /* 0x000fe20000000004 */
[----:B-1----:R-:W-:Y:S06]  /*0840*/  @!P0 BRA `(.L_x_5) ;  /* 0x00000000000c8947 */ /* 0x002fec0003800000 */
[----:B------:R-:W-:Y:S02]  /*0850*/  MOV R2, R5 ;  /* 0x0000000500027202 */ /* 0x000fe40000000f00 */
[----:B------:R-:W-:-:S07]  /*0860*/  MOV R8, 0x880 ;  /* 0x0000088000087802 */ /* 0x000fce0000000f00 */
[----:B------:R-:W-:Y:S05]  /*0870*/  CALL.REL.NOINC `($__internal_1_$__cuda_sm3x_div_rn_noftz_f32_slowpath) ;  /* 0x0000001400787944 */ /* 0x000fea0003c00000 */
.L_x_5:
[----:B------:R-:W-:Y:S02]  /*0880*/  HFMA2 R3, -RZ, RZ, 1.75, 0 ;  /* 0x3f000000ff037431 */ /* 0x000fe400000001ff */
[----:B------:R-:W-:-:S05]  /*0890*/  FADD R2, R2, -1.0829000235198951215e-37 ;  /* 0x8213658f02027421 */ /* 0x000fca0000000000 */
[C---:B------:R-:W-:Y:S02]  /*08a0*/  FSETP.NEU.AND P1, PT, |R2|.reuse, 1, PT ;  /* 0x3f8000000200780b */ /* 0x040fe40003f2d200 */
[C---:B------:R-:W-:Y:S01]  /*08b0*/  FSETP.GT.AND P0, PT, |R2|.reuse, 0.56000000238418579102, PT ;  /* 0x3f0f5c290200780b */ /* 0x040fe20003f04200 */
[----:B------:R-:W-:-:S04]  /*08c0*/  FFMA R3, |R2|, -R3, 0.5 ;  /* 0x3f00000002037423 */ /* 0x000fc80000000a03 */
[----:B------:R-:W0:Y:S02]  /*08d0*/  MUFU.RSQ R4, R3 ;  /* 0x0000000300047308 */ /* 0x000e240000001400 */
[----:B0-----:R-:W-:Y:S01]  /*08e0*/  FMUL R5, R3, R4 ;  /* 0x0000000403057220 */ /* 0x001fe20000400000 */
[----:B------:R-:W-:-:S04]  /*08f0*/  FMUL R4, R4, -0.5 ;  /* 0xbf00000004047820 */ /* 0x000fc80000400000 */
[----:B------:R-:W-:-:S04]  /*0900*/  FFMA R4, R5, R4, 0.5 ;  /* 0x3f00000005047423 */ /* 0x000fc80000000004 */
[----:B------:R-:W-:-:S05]  /*0910*/  FFMA R4, R5, R4, R5 ;  /* 0x0000000405047223 */ /* 0x000fca0000000005 */
[----:B------:R-:W-:Y:S01]  /*0920*/  FSEL R5, R4, RZ, P1 ;  /* 0x000000ff04057208 */ /* 0x000fe20000800000 */
[----:B------:R-:W-:Y:S01]  /*0930*/  IMAD.MOV.U32 R4, RZ, RZ, 0x3d10ecef ;  /* 0x3d10ecefff047424 */ /* 0x000fe200078e00ff */
[----:B------:R-:W-:Y:S02]  /*0940*/  FSETP.GT.AND P1, PT, R2, 0.56000000238418579102, PT ;  /* 0x3f0f5c290200780b */ /* 0x000fe40003f24000 */
[----:B------:R-:W-:-:S04]  /*0950*/  FSEL R5, R5, |R2|, P0 ;  /* 0x4000000205057208 */ /* 0x000fc80000000000 */
[----:B------:R-:W-:-:S05]  /*0960*/  LOP3.LUT R5, R5, 0x80000000, R2, 0xb8, !PT ;  /* 0x8000000005057812 */ /* 0x000fca00078eb802 */
[----:B------:R-:W-:-:S04]  /*0970*/  FMUL R3, R5, R5 ;  /* 0x0000000505037220 */ /* 0x000fc80000400000 */
[----:B------:R-:W-:-:S04]  /*0980*/  FFMA R4, R3, R4, 0.016980519518256187439 ;  /* 0x3c8b1abb03047423 */ /* 0x000fc80000000004 */
[----:B------:R-:W-:-:S04]  /*0990*/  FFMA R4, R3, R4, 0.030762933194637298584 ;  /* 0x3cfc028c03047423 */ /* 0x000fc80000000004 */
[----:B------:R-:W-:-:S04]  /*09a0*/  FFMA R4, R3, R4, 0.044709417968988418579 ;  /* 0x3d37213903047423 */ /* 0x000fc80000000004 */
[----:B------:R-:W-:-:S04]  /*09b0*/  FFMA R4, R3, R4, 0.074989043176174163818 ;  /* 0x3d9993db03047423 */ /* 0x000fc80000000004 */
[----:B------:R-:W-:-:S04]  /*09c0*/  FFMA R4, R3, R4, 0.16666707396507263184 ;  /* 0x3e2aaac603047423 */ /* 0x000fc80000000004 */
[----:B------:R-:W-:-:S04]  /*09d0*/  FMUL R4, R3, R4 ;  /* 0x0000000403047220 */ /* 0x000fc80000400000 */
[----:B------:R-:W-:Y:S01]  /*09e0*/  FFMA R2, R5, R4, R5 ;  /* 0x0000000405027223 */ /* 0x000fe20000000005 */
[----:B------:R-:W-:-:S04]  /*09f0*/  MOV R4, 0x3fd774eb ;  /* 0x3fd774eb00047802 */ /* 0x000fc80000000f00 */
[----:B------:R-:W-:-:S05]  /*0a00*/  FSEL R3, R2, -R2, P0 ;  /* 0x8000000202037208 */ /* 0x000fca0000000000 */
[----:B------:R-:W-:-:S04]  /*0a10*/  @!P1 FFMA R2, R4, 0.93318945169448852539, R3 ;  /* 0x3f6ee58104029823 */ /* 0x000fc80000000003 */
[----:B------:R-:W-:-:S04]  /*0a20*/  @P0 FADD R2, R2, R2 ;  /* 0x0000000202020221 */ /* 0x000fc80000000000 */
[----:B------:R0:W1:Y:S01]  /*0a30*/  MUFU.RSQ R5, R2 ;  /* 0x0000000200057308 */ /* 0x0000620000001400 */
[----:B------:R-:W-:-:S04]  /*0a40*/  IADD3 R3, PT, PT, R2, -0xd000000, RZ ;  /* 0xf300000002037810 */ /* 0x000fc80007ffe0ff */
[----:B------:R-:W-:-:S13]  /*0a50*/  ISETP.GT.U32.AND P0, PT, R3, 0x727fffff, PT ;  /* 0x727fffff0300780c */ /* 0x000fda0003f04070 */
[----:B01----:R-:W-:Y:S05]  /*0a60*/  @!P0 BRA `(.L_x_6) ;  /* 0x0000000000108947 */ /* 0x003fea0003800000 */
[----:B------:R-:W-:-:S07]  /*0a70*/  MOV R8, 0xa90 ;  /* 0x00000a9000087802 */ /* 0x000fce0000000f00 */
[----:B------:R-:W-:Y:S05]  /*0a80*/  CALL.REL.NOINC `($__internal_0_$__cuda_sm20_sqrt_rn_f32_slowpath) ;  /* 0x0000001000947944 */ /* 0x000fea0003c00000 */
[----:B------:R-:W-:Y:S01]  /*0a90*/  MOV R3, R4 ;  /* 0x0000000400037202 */ /* 0x000fe20000000f00 */
[----:B------:R-:W-:Y:S06]  /*0aa0*/  BRA `(.L_x_7) ;  /* 0x0000000000107947 */ /* 0x000fec0003800000 */
.L_x_6:
[----:B------:R-:W-:Y:S01]  /*0ab0*/  FMUL.FTZ R3, R2, R5 ;  /* 0x0000000502037220 */ /* 0x000fe20000410000 */
[----:B------:R-:W-:-:S03]  /*0ac0*/  FMUL.FTZ R4, R5, 0.5 ;  /* 0x3f00000005047820 */ /* 0x000fc60000410000 */
[----:B------:R-:W-:-:S04]  /*0ad0*/  FFMA R2, -R3, R3, R2 ;  /* 0x0000000303027223 */ /* 0x000fc80000000102 */
[----:B------:R-:W-:-:S07]  /*0ae0*/  FFMA R3, R2, R4, R3 ;  /* 0x0000000402037223 */ /* 0x000fce0000000003 */
.L_x_7:
[----:B------:R-:W0:Y:S01]  /*0af0*/  MUFU.RCP R2, R3 ;  /* 0x0000000300027308 */ /* 0x000e220000001000 */
[----:B------:R-:W-:Y:S02]  /*0b00*/  UMOV UR4, 0x505665dd ;  /* 0x505665dd00047882 */ /* 0x000fe40000000000 */
[----:B------:R-:W-:-:S05]  /*0b10*/  MOV R8, UR4 ;  /* 0x0000000400087c02 */ /* 0x000fca0008000f00 */
[----:B------:R-:W1:Y:S01]  /*0b20*/  FCHK P0, R8, R3 ;  /* 0x0000000308007302 */ /* 0x000e620000000000 */
[----:B0-----:R-:W-:-:S04]  /*0b30*/  FFMA R5, R2, -R3, 1 ;  /* 0x3f80000002057423 */ /* 0x001fc80000000803 */
[----:B------:R-:W-:-:S04]  /*0b40*/  FFMA R2, R2, R5, R2 ;  /* 0x0000000502027223 */ /* 0x000fc80000000002 */
[----:B------:R-:W-:-:S04]  /*0b50*/  FFMA R4, R2, 1.43879997440000000000e+10, RZ ;  /* 0x505665dd02047823 */ /* 0x000fc800000000ff */
[----:B------:R-:W-:-:S04]  /*0b60*/  FFMA R5, R4, -R3, 1.43879997440000000000e+10 ;  /* 0x505665dd04057423 */ /* 0x000fc80000000803 */
[----:B------:R-:W-:Y:S01]  /*0b70*/  FFMA R2, R2, R5, R4 ;  /* 0x0000000502027223 */ /* 0x000fe20000000004 */
[----:B-1----:R-:W-:Y:S06]  /*0b80*/  @!P0 BRA `(.L_x_8) ;  /* 0x00000000000c8947 */ /* 0x002fec0003800000 */
[----:B------:R-:W-:Y:S01]  /*0b90*/  HFMA2 R2, -RZ, RZ, 34.6875, 1501 ;  /* 0x505665ddff027431 */ /* 0x000fe200000001ff */
[----:B------:R-:W-:-:S07]  /*0ba0*/  MOV R8, 0xbc0 ;  /* 0x00000bc000087802 */ /* 0x000fce0000000f00 */
[----:B------:R-:W-:Y:S05]  /*0bb0*/  CALL.REL.NOINC `($__internal_1_$__cuda_sm3x_div_rn_noftz_f32_slowpath) ;  /* 0x0000001000a87944 */ /* 0x000fea0003c00000 */
.L_x_8:
[----:B------:R-:W0:Y:S01]  /*0bc0*/  LDCU UR4, c[0x0][0x380] ;  /* 0x00007000ff0477ac */ /* 0x000e220008000800 */
[----:B------:R-:W-:-:S05]  /*0bd0*/  FMUL R2, R2, -1.36499995607040000000e+13 ;  /* 0xd546a23602027820 */ /* 0x000fca0000400000 */
[----:B0-----:R-:W-:-:S13]  /*0be0*/  FSETP.GEU.AND P0, PT, R2, UR4, PT ;  /* 0x0000000402007c0b */ /* 0x001fda000bf0e000 */
[----:B------:R-:W-:Y:S05]  /*0bf0*/  @P0 BRA `(.L_x_1) ;  /* 0x0000001000100947 */ /* 0x000fea0003800000 */
[----:B------:R-:W0:Y:S01]  /*0c00*/  LDC.64 R8, c[0x0][0x3a8] ;  /* 0x0000ea00ff087b82 */ /* 0x000e220000000a00 */
[----:B------:R-:W0:Y:S07]  /*0c10*/  LDCU UR4, c[0x0][0x3a4] ;  /* 0x00007480ff0477ac */ /* 0x000e2e0008000800 */
[----:B------:R-:W1:Y:S01]  /*0c20*/  LDC R0, c[0x0][0x3b0] ;  /* 0x0000ec00ff007b82 */ /* 0x000e620000000800 */
[----:B0-----:R-:W-:-:S04]  /*0c30*/  FADD R3, R8, UR4 ;  /* 0x0000000408037e21 */ /* 0x001fc80008000000 */
[----:B------:R-:W0:Y:S01]  /*0c40*/  MUFU.RCP R2, R3 ;  /* 0x0000000300027308 */ /* 0x000e220000001000 */
[----:B-1----:R-:W-:-:S04]  /*0c50*/  FMUL R0, R0, 1.2611686178923353638e-44 ;  /* 0x0000000900007820 */ /* 0x002fc80000400000 */
[----:B------:R-:W-:-:S04]  /*0c60*/  FMUL R0, R0, R9 ;  /* 0x0000000900007220 */ /* 0x000fc80000400000 */
[----:B------:R-:W1:Y:S01]  /*0c70*/  FCHK P0, R0, R3 ;  /* 0x0000000300007302 */ /* 0x000e620000000000 */
[----:B0-----:R-:W-:-:S04]  /*0c80*/  FFMA R5, -R3, R2, 1 ;  /* 0x3f80000003057423 */ /* 0x001fc80000000102 */
[----:B------:R-:W-:-:S04]  /*0c90*/  FFMA R5, R2, R5, R2 ;  /* 0x0000000502057223 */ /* 0x000fc80000000002 */
[----:B------:R-:W-:-:S04]  /*0ca0*/  FFMA R2, R0, R5, RZ ;  /* 0x0000000500027223 */ /* 0x000fc800000000ff */
[----:B------:R-:W-:-:S04]  /*0cb0*/  FFMA R4, -R3, R2, R0 ;  /* 0x0000000203047223 */ /* 0x000fc80000000100 */
[----:B------:R-:W-:Y:S01]  /*0cc0*/  FFMA R2, R5, R4, R2 ;  /* 0x0000000405027223 */ /* 0x000fe20000000002 */
[----:B-1----:R-:W-:Y:S06]  /*0cd0*/  @!P0 BRA `(.L_x_9) ;  /* 0x00000000000c8947 */ /* 0x002fec0003800000 */
[----:B------:R-:W-:Y:S02]  /*0ce0*/  MOV R2, R0 ;  /* 0x0000000000027202 */ /* 0x000fe40000000f00 */
[----:B------:R-:W-:-:S07]  /*0cf0*/  MOV R8, 0xd10 ;  /* 0x00000d1000087802 */ /* 0x000fce0000000f00 */
[----:B------:R-:W-:Y:S05]  /*0d00*/  CALL.REL.NOINC `($__internal_1_$__cuda_sm3x_div_rn_noftz_f32_slowpath) ;  /* 0x0000001000547944 */ /* 0x000fea0003c00000 */
.L_x_9:
[----:B------:R-:W0:Y:S02]  /*0d10*/  LDC R5, c[0x0][0x3b4] ;  /* 0x0000ed00ff057b82 */ /* 0x000e240000000800 */
[----:B0-----:R-:W0:Y:S08]  /*0d20*/  MUFU.RCP R0, R5 ;  /* 0x0000000500007308 */ /* 0x001e300000001000 */
        /* <DEDUP_REMOVED lines=10> */
[----:B------:R-:W-:-:S07]  /*0dd0*/  MOV R3, R2 ;  /* 0x0000000200037202 */ /* 0x000fce0000000f00 */
.L_x_10:
[----:B------:R-:W0:Y:S02]  /*0de0*/  LDC.64 R4, c[0x0][0x3b8] ;  /* 0x0000ee00ff047b82 */ /* 0x000e240000000a00 */
[----:B0-----:R-:W-:Y:S01]  /*0df0*/  FADD R0, R5, 1.28110001930599661568e+20 ;  /* 0x60de3c4505007421 */ /* 0x001fe20000000000 */
[----:B------:R-:W-:-:S03]  /*0e00*/  FADD R3, R3, -R4 ;  /* 0x8000000403037221 */ /* 0x000fc60000000000 */
[----:B------:R-:W-:-:S05]  /*0e10*/  FMUL R0, R0, -1.58780003763664450712e+36 ;  /* 0xfb98e64b00007820 */ /* 0x000fca0000400000 */
[----:B------:R-:W-:-:S13]  /*0e20*/  FSETP.GT.AND P0, PT, R3, R0, PT ;  /* 0x000000000300720b */ /* 0x000fda0003f04000 */
[----:B------:R-:W-:Y:S05]  /*0e30*/  @!P0 BRA `(.L_x_11) ;  /* 0x0000000400688947 */ /* 0x000fea0003800000 */
[----:B------:R-:W0:Y:S01]  /*0e40*/  LDC R3, c[0x0][0x3c8] ;  /* 0x0000f200ff037b82 */ /* 0x000e220000000800 */
[----:B------:R-:W-:Y:S02]  /*0e50*/  UMOV UR4, 0x38c ;  /* 0x0000038c00047882 */ /* 0x000fe40000000000 */
[----:B------:R-:W-:-:S05]  /*0e60*/  MOV R4, UR4 ;  /* 0x0000000400047c02 */ /* 0x000fca0008000f00 */
[----:B------:R-:W0:Y:S02]  /*0e70*/  LDC R0, c[0x0][0x3c4] ;  /* 0x0000f100ff007b82 */ /* 0x000e240000000800 */
[----:B0-----:R-:W-:-:S04]  /*0e80*/  FFMA R3, R3, 1.1095000001000089282e-35, R0 ;  /* 0x056bf6ed03037823 */ /* 0x001fc80000000000 */
[----:B------:R-:W0:Y:S08]  /*0e90*/  MUFU.RCP R0, R3 ;  /* 0x0000000300007308 */ /* 0x000e300000001000 */
[----:B------:R-:W1:Y:S01]  /*0ea0*/  FCHK P0, -R4, R3 ;  /* 0x0000000304007302 */ /* 0x000e620000000100 */
[----:B0-----:R-:W-:-:S04]  /*0eb0*/  FFMA R5, -R3, R0, 1 ;  /* 0x3f80000003057423 */ /* 0x001fc80000000100 */
[----:B------:R-:W-:-:S04]  /*0ec0*/  FFMA R0, R0, R5, R0 ;  /* 0x0000000500007223 */ /* 0x000fc80000000000 */
[----:B------:R-:W-:-:S04]  /*0ed0*/  FFMA R2, R0, -1.2723790056069339004e-42, RZ ;  /* 0x8000038c00027823 */ /* 0x000fc800000000ff */
[----:B------:R-:W-:-:S04]  /*0ee0*/  FFMA R5, -R3, R2, -1.2723790056069339004e-42 ;  /* 0x8000038c03057423 */ /* 0x000fc80000000102 */
[----:B------:R-:W-:Y:S01]  /*0ef0*/  FFMA R0, R0, R5, R2 ;  /* 0x0000000500007223 */ /* 0x000fe20000000002 */
[----:B-1----:R-:W-:Y:S06]  /*0f00*/  @!P0 BRA `(.L_x_12) ;  /* 0x0000000000108947 */ /* 0x002fec0003800000 */
[----:B------:R-:W-:Y:S01]  /*0f10*/  IMAD.MOV.U32 R2, RZ, RZ, -0x7ffffc74 ;  /* 0x8000038cff027424 */ /* 0x000fe200078e00ff */
[----:B------:R-:W-:-:S07]  /*0f20*/  MOV R8, 0xf40 ;  /* 0x00000f4000087802 */ /* 0x000fce0000000f00 */
[----:B------:R-:W-:Y:S05]  /*0f30*/  CALL.REL.NOINC `($__internal_1_$__cuda_sm3x_div_rn_noftz_f32_slowpath) ;  /* 0x0000000c00c87944 */ /* 0x000fea0003c00000 */
[----:B------:R-:W-:-:S07]  /*0f40*/  MOV R0, R2 ;  /* 0x0000000200007202 */ /* 0x000fce0000000f00 */
.L_x_12:
[----:B------:R-:W0:Y:S01]  /*0f50*/  MUFU.RCP R3, |R0| ;  /* 0x4000000000037308 */ /* 0x000e220000001000 */
[----:B------:R-:W-:Y:S01]  /*0f60*/  FSETP.GT.AND P0, PT, |R0|, 1, PT ;  /* 0x3f8000000000780b */ /* 0x000fe20003f04200 */
[----:B------:R-:W-:Y:S01]  /*0f70*/  HFMA2 R5, -RZ, RZ, 0.890625, -0.00056934356689453125 ;  /* 0x3b2090aaff057431 */ /* 0x000fe200000001ff */
[----:B------:R-:W-:Y:S01]  /*0f80*/  MOV R4, 0x3f6ee581 ;  /* 0x3f6ee58100047802 */ /* 0x000fe20000000f00 */
[----:B------:R-:W1:Y:S01]  /*0f90*/  LDCU UR4, c[0x0][0x3c0] ;  /* 0x00007800ff0477ac */ /* 0x000e620008000800 */
[----:B0-----:R-:W-:-:S05]  /*0fa0*/  FSEL R3, R3, |R0|, P0 ;  /* 0x4000000003037208 */ /* 0x001fca0000000000 */
        /* <DEDUP_REMOVED lines=8> */
[----:B------:R-:W-:Y:S01]  /*1030*/  FMUL R2, R2, R5 ;  /* 0x0000000502027220 */ /* 0x000fe20000400000 */
[----:B-1----:R-:W-:-:S03]  /*1040*/  MOV R5, UR4 ;  /* 0x0000000400057c02 */ /* 0x002fc60008000f00 */
[----:B------:R-:W-:-:S04]  /*1050*/  FFMA R3, R3, R2, R3 ;  /* 0x0000000203037223 */ /* 0x000fc80000000003 */
[----:B------:R-:W-:Y:S01]  /*1060*/  @P0 FFMA R3, R4, 1.6832555532455444336, -R3 ;  /* 0x3fd774eb04030823 */ /* 0x000fe20000000803 */
[----:B------:R-:W-:-:S04]  /*1070*/  FSETP.NAN.AND P0, PT, |R0|, |R0|, PT ;  /* 0x400000000000720b */ /* 0x000fc80003f08200 */
[----:B------:R-:W-:-:S04]  /*1080*/  LOP3.LUT R0, R3, 0x80000000, R0, 0xb8, !PT ;  /* 0x8000000003007812 */ /* 0x000fc800078eb800 */
[----:B------:R-:W-:-:S04]  /*1090*/  FSEL R4, R0, R3, !P0 ;  /* 0x0000000300047208 */ /* 0x000fc80004000000 */
[----:B------:R-:W0:Y:S08]  /*10a0*/  MUFU.RCP R0, R4 ;  /* 0x0000000400007308 */ /* 0x000e300000001000 */
[----:B------:R-:W1:Y:S01]  /*10b0*/  FCHK P0, R5, R4 ;  /* 0x0000000405007302 */ /* 0x000e620000000000 */
[----:B0-----:R-:W-:-:S04]  /*10c0*/  FFMA R3, -R4, R0, 1 ;  /* 0x3f80000004037423 */ /* 0x001fc80000000100 */
[----:B------:R-:W-:-:S04]  /*10d0*/  FFMA R0, R0, R3, R0 ;  /* 0x0000000300007223 */ /* 0x000fc80000000000 */
[----:B------:R-:W-:-:S04]  /*10e0*/  FFMA R3, R0, UR4, RZ ;  /* 0x0000000400037c23 */ /* 0x000fc800080000ff */
[----:B------:R-:W-:-:S04]  /*10f0*/  FFMA R2, -R4, R3, UR4 ;  /* 0x0000000404027e23 */ /* 0x000fc80008000103 */
[----:B------:R-:W-:Y:S01]  /*1100*/  FFMA R0, R0, R2, R3 ;  /* 0x0000000200007223 */ /* 0x000fe20000000003 */
[----:B-1----:R-:W-:Y:S06]  /*1110*/  @!P0 BRA `(.L_x_13) ;  /* 0x0000000000148947 */ /* 0x002fec0003800000 */
[----:B------:R-:W0:Y:S01]  /*1120*/  LDC R2, c[0x0][0x3c0] ;  /* 0x0000f000ff027b82 */ /* 0x000e220000000800 */
[----:B------:R-:W-:Y:S02]  /*1130*/  MOV R3, R4 ;  /* 0x0000000400037202 */ /* 0x000fe40000000f00 */
[----:B------:R-:W-:-:S07]  /*1140*/  MOV R8, 0x1160 ;  /* 0x0000116000087802 */ /* 0x000fce0000000f00 */
[----:B0-----:R-:W-:Y:S05]  /*1150*/  CALL.REL.NOINC `($__internal_1_$__cuda_sm3x_div_rn_noftz_f32_slowpath) ;  /* 0x0000000c00407944 */ /* 0x001fea0003c00000 */
[----:B------:R-:W-:-:S07]  /*1160*/  MOV R0, R2 ;  /* 0x0000000200007202 */ /* 0x000fce0000000f00 */
.L_x_13:
[----:B------:R-:W-:Y:S02]  /*1170*/  MOV R3, 0x3bbb989d ;  /* 0x3bbb989d00037802 */ /* 0x000fe40000000f00 */
[----:B------:R-:W-:-:S03]  /*1180*/  MOV R5, 0x437c0000 ;  /* 0x437c000000057802 */ /* 0x000fc60000000f00 */
[----:B------:R-:W-:-:S04]  /*1190*/  FFMA.SAT R2, R0, R3, 0.5 ;  /* 0x3f00000000027423 */ /* 0x000fc80000002003 */
[----:B------:R-:W-:-:S04]  /*11a0*/  FFMA.RM R2, R2, R5, 12582913 ;  /* 0x4b40000102027423 */ /* 0x000fc80000004005 */
[----:B------:R-:W-:-:S04]  /*11b0*/  FADD R3, R2, -12583039 ;  /* 0xcb40007f02037421 */ /* 0x000fc80000000000 */
[----:B------:R-:W-:-:S04]  /*11c0*/  FFMA R3, R0, 1.4426950216293334961, -R3 ;  /* 0x3fb8aa3b00037823 */ /* 0x000fc80000000803 */
[----:B------:R-:W-:Y:S01]  /*11d0*/  FFMA R0, R0, 1.925963033500011079e-08, R3 ;  /* 0x32a5706000007823 */ /* 0x000fe20000000003 */
[----:B------:R-:W-:-:S05]  /*11e0*/  IMAD.SHL.U32 R3, R2, 0x800000, RZ ;  /* 0x0080000002037824 */ /* 0x000fca00078e00ff */
[----:B------:R-:W0:Y:S02]  /*11f0*/  MUFU.EX2 R0, R0 ;  /* 0x0000000000007308 */ /* 0x000e240000000800 */
[----:B0-----:R-:W-:-:S06]  /*1200*/  FMUL R3, R3, R0 ;  /* 0x0000000003037220 */ /* 0x001fcc0000400000 */
[----:B------:R-:W0:Y:S08]  /*1210*/  MUFU.RCP R2, R3 ;  /* 0x0000000300027308 */ /* 0x000e300000001000 */
[----:B------:R-:W1:Y:S01]  /*1220*/  FCHK P0, -RZ, R3 ;  /* 0x00000003ff007302 */ /* 0x000e620000000100 */
[----:B0-----:R-:W-:-:S04]  /*1230*/  FFMA R5, -R3, R2, 1 ;  /* 0x3f80000003057423 */ /* 0x001fc80000000102 */
[----:B------:R-:W-:-:S04]  /*1240*/  FFMA R5, R2, R5, R2 ;  /* 0x0000000502057223 */ /* 0x000fc80000000002 */
[----:B------:R-:W-:-:S04]  /*1250*/  FFMA R2, -RZ, R5, RZ ;  /* 0x00000005ff027223 */ /* 0x000fc800000001ff */
[----:B------:R-:W-:-:S04]  /*1260*/  FFMA R4, -R3, R2, -RZ ;  /* 0x0000000203047223 */ /* 0x000fc800000009ff */
[----:B------:R-:W-:Y:S01]  /*1270*/  FFMA R2, R5, R4, R2 ;  /* 0x0000000405027223 */ /* 0x000fe20000000002 */
[----:B-1----:R-:W-:Y:S06]  /*1280*/  @!P0 BRA `(.L_x_14) ;  /* 0x00000000000c8947 */ /* 0x002fec0003800000 */
[----:B------:R-:W-:Y:S01]  /*1290*/  HFMA2 R2, -RZ, RZ, -0.0 , 0 ;  /* 0x80000000ff027431 */ /* 0x000fe200000001ff */
[----:B------:R-:W-:-:S07]  /*12a0*/  MOV R8, 0x12c0 ;  /* 0x000012c000087802 */ /* 0x000fce0000000f00 */
[----:B------:R-:W-:Y:S05]  /*12b0*/  CALL.REL.NOINC `($__internal_1_$__cuda_sm3x_div_rn_noftz_f32_slowpath) ;  /* 0x0000000800e87944 */ /* 0x000fea0003c00000 */
.L_x_14:
[----:B------:R-:W-:Y:S01]  /*12c0*/  HFMA2 R0, -RZ, RZ, 0, 4.17232513427734375e-07 ;  /* 0x00000007ff007431 */ /* 0x000fe200000001ff */
[----:B------:R-:W-:Y:S01]  /*12d0*/  MOV R3, 0x7f800000 ;  /* 0x7f80000000037802 */ /* 0x000fe20000000f00 */
[----:B------:R-:W-:-:S04]  /*12e0*/  FADD R2, R2, -1.8679308529449811555e-42 ;  /* 0x8000053502027421 */ /* 0x000fc80000000000 */
[----:B------:R-:W0:Y:S01]  /*12f0*/  FCHK P0, R2, -9.8090892502737194965e-45 ;  /* 0x8000000702007902 */ /* 0x000e220000000000 */
[----:B------:R-:W-:-:S04]  /*1300*/  FFMA R0, -R3, R0, 1 ;  /* 0x3f80000003007423 */ /* 0x000fc80000000100 */
[----:B------:R-:W-:-:S04]  /*1310*/  FFMA R3, R0, -R3, -INF ;  /* 0xff80000000037423 */ /* 0x000fc80000000803 */
[----:B------:R-:W-:-:S04]  /*1320*/  FFMA R0, R2, R3, RZ ;  /* 0x0000000302007223 */ /* 0x000fc800000000ff */
[----:B------:R-:W-:-:S04]  /*1330*/  FFMA R4, R0, 9.8090892502737194965e-45, R2 ;  /* 0x0000000700047823 */ /* 0x000fc80000000002 */
[----:B------:R-:W-:Y:S01]  /*1340*/  FFMA R3, R3, R4, R0 ;  /* 0x0000000403037223 */ /* 0x000fe20000000000 */
[----:B0-----:R-:W-:Y:S06]  /*1350*/  @!P0 BRA `(.L_x_15) ;  /* 0x0000000000108947 */ /* 0x001fec0003800000 */
[----:B------:R-:W-:Y:S02]  /*1360*/  MOV R3, 0x80000007 ;  /* 0x8000000700037802 */ /* 0x000fe40000000f00 */
[----:B------:R-:W-:-:S07]  /*1370*/  MOV R8, 0x1390 ;  /* 0x0000139000087802 */ /* 0x000fce0000000f00 */
[----:B------:R-:W-:Y:S05]  /*1380*/  CALL.REL.NOINC `($__internal_1_$__cuda_sm3x_div_rn_noftz_f32_slowpath) ;  /* 0x0000000800b47944 */ /* 0x000fea0003c00000 */
[----:B------:R-:W-:-:S07]  /*1390*/  MOV R3, R2 ;  /* 0x0000000200037202 */ /* 0x000fce0000000f00 */
.L_x_15:
[----:B------:R-:W0:Y:S01]  /*13a0*/  LDC R0, c[0x0][0x3d0] ;  /* 0x0000f400ff007b82 */ /* 0x000e220000000800 */
[----:B------:R-:W1:Y:S01]  /*13b0*/  LDCU UR4, c[0x0][0x3cc] ;  /* 0x00007980ff0477ac */ /* 0x000e620008000800 */
[----:B0-----:R-:W-:-:S04]  /*13c0*/  FMUL R0, R0, -1.4057826194106564856e-41 ;  /* 0x8000273000007820 */ /* 0x001fc80000400000 */
[----:B-1----:R-:W-:-:S07]  /*13d0*/  FFMA R3, R0, UR4, R3 ;  /* 0x0000000400037c23 */ /* 0x002fce0008000003 */
.L_x_11:
[----:B------:R-:W0:Y:S02]  /*13e0*/  LDCU UR8, c[0x0][0x3a0] ;  /* 0x00007400ff0877ac */ /* 0x000e240008000800 */
[----:B0-----:R-:W-:-:S09]  /*13f0*/  UISETP.GE.AND UP0, UPT, UR8, 0x1, UPT ;  /* 0x000000010800788c */ /* 0x001fd2000bf06270 */
[----:B------:R-:W-:Y:S05]  /*1400*/  BRA.U !UP0, `(.L_x_16) ;  /* 0x0000000508e87547 */ /* 0x000fea000b800000 */
[----:B------:R-:W0:Y:S01]  /*1410*/  LDC.64 R2, c[0x0][0x3e8] ;  /* 0x0000fa00ff027b82 */ /* 0x000e220000000a00 */
[----:B------:R-:W-:Y:S01]  /*1420*/  UISETP.GE.U32.AND UP0, UPT, UR8, 0x8, UPT ;  /* 0x000000080800788c */ /* 0x000fe2000bf06070 */
[----:B------:R-:W1:Y:S01]  /*1430*/  LDCU.64 UR12, c[0x0][0x358] ;  /* 0x00006b00ff0c77ac */ /* 0x000e620008000a00 */
[----:B------:R-:W-:Y:S01]  /*1440*/  ULOP3.LUT UR9, UR8, 0x7, URZ, 0xc0, !UPT ;  /* 0x0000000708097892 */ /* 0x000fe2000f8ec0ff */
[----:B0-----:R-:W-:Y:S01]  /*1450*/  FADD R0, R3, -R2 ;  /* 0x8000000203007221 */ /* 0x001fe20000000000 */
[----:B------:R-:W-:-:S03]  /*1460*/  HFMA2 R2, -RZ, RZ, 0, 0 ;  /* 0x00000000ff027431 */ /* 0x000fc600000001ff */
[----:B------:R-:W-:-:S04]  /*1470*/  FADD R0, R0, 1.0368999911950743624e-37 ;  /* 0x020d22b100007421 */ /* 0x000fc80000000000 */
[----:B------:R-:W-:Y:S01]  /*1480*/  FADD R0, R0, 1.41709995082948644973e+36 ;  /* 0x7b88763600007421 */ /* 0x000fe20000000000 */
[----:B-1----:R-:W-:Y:S06]  /*1490*/  BRA.U !UP0, `(.L_x_17) ;  /* 0x0000000108ac7547 */ /* 0x002fec000b800000 */
[----:B------:R-:W0:Y:S01]  /*14a0*/  LDCU.64 UR6, c[0x0][0x3d8] ;  /* 0x00007b00ff0677ac */ /* 0x000e220008000a00 */
[----:B------:R-:W1:Y:S01]  /*14b0*/  LDCU.64 UR4, c[0x0][0x3e0] ;  /* 0x00007c00ff0477ac */ /* 0x000e620008000a00 */
[----:B------:R-:W-:-:S04]  /*14c0*/  ULOP3.LUT UR10, UR8, 0x7ffffff8, URZ, 0xc0, !UPT ;  /* 0x7ffffff8080a7892 */ /* 0x000fc8000f8ec0ff */
[----:B------:R-:W-:Y:S02]  /*14d0*/  UIADD3 UR11, UPT, UPT, -UR10, URZ, URZ ;  /* 0x000000ff0a0b7290 */ /* 0x000fe4000fffe1ff */
[----:B------:R-:W-:Y:S01]  /*14e0*/  MOV R2, UR10 ;  /* 0x0000000a00027c02 */ /* 0x000fe20008000f00 */
[----:B0-----:R-:W-:Y:S02]  /*14f0*/  UIADD3 UR6, UP0, UPT, UR6, -0x4, URZ ;  /* 0xfffffffc06067890 */ /* 0x001fe4000ff1e0ff */
[----:B-1----:R-:W-:Y:S02]  /*1500*/  UIADD3 UR4, UP1, UPT, UR4, 0x10, URZ ;  /* 0x0000001004047890 */ /* 0x002fe4000ff3e0ff */
[----:B------:R-:W-:Y:S02]  /*1510*/  UIADD3.X UR7, UPT, UPT, UR7, -0x1, URZ, UP0, !UPT ;  /* 0xffffffff07077890 */ /* 0x000fe400087fe4ff */
[----:B------:R-:W-:Y:S01]  /*1520*/  MOV R3, UR6 ;  /* 0x0000000600037c02 */ /* 0x000fe20008000f00 */
[----:B------:R-:W-:Y:S01]  /*1530*/  UIADD3.X UR5, UPT, UPT, URZ, UR5, URZ, UP1, !UPT ;  /* 0x00000005ff057290 */ /* 0x000fe20008ffe4ff */
[----:B------:R-:W-:-:S02]  /*1540*/  IMAD.U32 R11, RZ, RZ, UR4 ;  /* 0x00000004ff0b7e24 */ /* 0x000fc4000f8e00ff */
[----:B------:R-:W-:-:S03]  /*1550*/  MOV R10, UR7 ;  /* 0x00000007000a7c02 */ /* 0x000fc60008000f00 */
[----:B------:R-:W-:-:S07]  /*1560*/  MOV R12, UR5 ;  /* 0x00000005000c7c02 */ /* 0x000fce0008000f00 */
.L_x_18:
[----:B0-----:R-:W-:Y:S01]  /*1570*/  MOV R13, 0x825715ef ;  /* 0x825715ef000d7802 */ /* 0x001fe20000000f00 */
[----:B------:R-:W-:Y:S01]  /*1580*/  UIADD3 UR11, UPT, UPT, UR11, 0x8, URZ ;  /* 0x000000080b0b7890 */ /* 0x000fe2000fffe0ff */
[----:B------:R-:W-:Y:S02]  /*1590*/  MOV R4, R3 ;  /* 0x0000000300047202 */ /* 0x000fe40000000f00 */
[----:B------:R-:W-:Y:S01]  /*15a0*/  MOV R5, R10 ;  /* 0x0000000a00057202 */ /* 0x000fe20000000f00 */
[----:B------:R-:W-:Y:S01]  /*15b0*/  UISETP.NE.AND UP0, UPT, UR11, URZ, UPT ;  /* 0x000000ff0b00728c */ /* 0x000fe2000bf05270 */
[----:B------:R-:W-:Y:S02]  /*15c0*/  MOV R8, R11 ;  /* 0x0000000b00087202 */ /* 0x000fe40000000f00 */
[----:B------:R-:W-:Y:S01]  /*15d0*/  MOV R9, R12 ;  /* 0x0000000c00097202 */ /* 0x000fe20000000f00 */
[----:B------:R0:W-:Y:S01]  /*15e0*/  STG.E desc[UR12][R4.64+0x4], R13 ;  /* 0x0000040d04007986 */ /* 0x0001e2000c10190c */
[----:B------:R-:W-:-:S02]  /*15f0*/  IADD3 R11, P1, PT, R8, 0x20, RZ ;  /* 0x00000020080b7810 */ /* 0x000fc40007f3e0ff */
[----:B------:R-:W-:Y:S01]  /*1600*/  IADD3 R3, P0, PT, R4, 0x20, RZ ;  /* 0x0000002004037810 */ /* 0x000fe20007f1e0ff */
[----:B------:R0:W-:Y:S02]  /*1610*/  STG.E desc[UR12][R8.64+-0x10], R0 ;  /* 0xfffff00008007986 */ /* 0x0001e4000c10190c */
[----:B------:R-:W-:Y:S01]  /*1620*/  IMAD.X R12, RZ, RZ, R9, P1 ;  /* 0x000000ffff0c7224 */ /* 0x000fe200008e0609 */
[----:B------:R-:W-:Y:S01]  /*1630*/  IADD3.X R10, PT, PT, RZ, R5, RZ, P0, !PT ;  /* 0x00000005ff0a7210 */ /* 0x000fe200007fe4ff */
[----:B------:R0:W-:Y:S04]  /*1640*/  STG.E desc[UR12][R4.64+0x8], R13 ;  /* 0x0000080d04007986 */ /* 0x0001e8000c10190c */
        /* <DEDUP_REMOVED lines=12> */
[----:B------:R0:W-:Y:S01]  /*1710*/  STG.E desc[UR12][R8.64+0xc], R0 ;  /* 0x00000c0008007986 */ /* 0x0001e2000c10190c */
[----:B------:R-:W-:Y:S05]  /*1720*/  BRA.U UP0, `(.L_x_18) ;  /* 0xfffffffd00907547 */ /* 0x000fea000b83ffff */
[----:B0-----:R-:W-:Y:S02]  /*1730*/  MOV R4, R3 ;  /* 0x0000000300047202 */ /* 0x001fe40000000f00 */
[----:B------:R-:W-:-:S07]  /*1740*/  MOV R5, R10 ;  /* 0x0000000a00057202 */ /* 0x000fce0000000f00 */
.L_x_17:
[----:B------:R-:W-:-:S09]  /*1750*/  UISETP.NE.AND UP0, UPT, UR9, URZ, UPT ;  /* 0x000000ff0900728c */ /* 0x000fd2000bf05270 */
[----:B------:R-:W-:Y:S05]  /*1760*/  BRA.U !UP0, `(.L_x_19) ;  /* 0x0000000108bc7547 */ /* 0x000fea000b800000 */
[----:B------:R-:W-:Y:S02]  /*1770*/  UISETP.GE.U32.AND UP0, UPT, UR9, 0x4, UPT ;  /* 0x000000040900788c */ /* 0x000fe4000bf06070 */
[----:B------:R-:W-:-:S04]  /*1780*/  ULOP3.LUT UR5, UR8, 0x3, URZ, 0xc0, !UPT ;  /* 0x0000000308057892 */ /* 0x000fc8000f8ec0ff */
[----:B------:R-:W-:-:S03]  /*1790*/  UISETP.NE.AND UP1, UPT, UR5, URZ, UPT ;  /* 0x000000ff0500728c */ /* 0x000fc6000bf25270 */
[----:B------:R-:W-:Y:S08]  /*17a0*/  BRA.U !UP0, `(.L_x_20) ;  /* 0x0000000108407547 */ /* 0x000ff0000b800000 */
[----:B------:R-:W0:Y:S01]  /*17b0*/  LDC.64 R8, c[0x0][0x3d8] ;  /* 0x0000f600ff087b82 */ /* 0x000e220000000a00 */
[----:B------:R-:W-:-:S07]  /*17c0*/  HFMA2 R3, -RZ, RZ, -3.5703182220458984375e-05, 0.00144863128662109375 ;  /* 0x825715efff037431 */ /* 0x000fce00000001ff */
[----:B------:R-:W1:Y:S01]  /*17d0*/  LDC.64 R10, c[0x0][0x3e0] ;  /* 0x0000f800ff0a7b82 */ /* 0x000e620000000a00 */
[----:B0-----:R-:W-:-:S05]  /*17e0*/  IMAD.WIDE.U32 R8, R2, 0x4, R8 ;  /* 0x0000000402087825 */ /* 0x001fca00078e0008 */
[----:B------:R0:W-:Y:S01]  /*17f0*/  STG.E desc[UR12][R8.64], R3 ;  /* 0x0000000308007986 */ /* 0x0001e2000c10190c */
[----:B------:R-:W-:Y:S01]  /*1800*/  IADD3 R4, P0, PT, R8, 0xc, RZ ;  /* 0x0000000c08047810 */ /* 0x000fe20007f1e0ff */
[C---:B-1----:R-:W-:Y:S01]  /*1810*/  IMAD.WIDE.U32 R10, R2.reuse, 0x4, R10 ;  /* 0x00000004020a7825 */ /* 0x042fe200078e000a */
[----:B------:R-:W-:Y:S02]  /*1820*/  IADD3 R2, PT, PT, R2, 0x4, RZ ;  /* 0x0000000402027810 */ /* 0x000fe40007ffe0ff */
[----:B------:R-:W-:Y:S02]  /*1830*/  IADD3.X R5, PT, PT, RZ, R9, RZ, P0, !PT ;  /* 0x00000009ff057210 */ /* 0x000fe400007fe4ff */
[----:B------:R0:W-:Y:S04]  /*1840*/  STG.E desc[UR12][R10.64], R0 ;  /* 0x000000000a007986 */ /* 0x0001e8000c10190c */
[----:B------:R0:W-:Y:S04]  /*1850*/  STG.E desc[UR12][R8.64+0x4], R3 ;  /* 0x0000040308007986 */ /* 0x0001e8000c10190c */
[----:B------:R0:W-:Y:S04]  /*1860*/  STG.E desc[UR12][R10.64+0x4], R0 ;  /* 0x000004000a007986 */ /* 0x0001e8000c10190c */
[----:B------:R0:W-:Y:S04]  /*1870*/  STG.E desc[UR12][R8.64+0x8], R3 ;  /* 0x0000080308007986 */ /* 0x0001e8000c10190c */
[----:B------:R0:W-:Y:S04]  /*1880*/  STG.E desc[UR12][R10.64+0x8], R0 ;  /* 0x000008000a007986 */ /* 0x0001e8000c10190c */
[----:B------:R0:W-:Y:S04]  /*1890*/  STG.E desc[UR12][R8.64+0xc], R3 ;  /* 0x00000c0308007986 */ /* 0x0001e8000c10190c */
[----:B------:R0:W-:Y:S02]  /*18a0*/  STG.E desc[UR12][R10.64+0xc], R0 ;  /* 0x00000c000a007986 */ /* 0x0001e4000c10190c */
.L_x_20:
[----:B------:R-:W-:Y:S05]  /*18b0*/  BRA.U !UP1, `(.L_x_19) ;  /* 0x0000000109687547 */ /* 0x000fea000b800000 */
[----:B------:R-:W-:Y:S02]  /*18c0*/  UISETP.NE.AND UP0, UPT, UR5, 0x1, UPT ;  /* 0x000000010500788c */ /* 0x000fe4000bf05270 */
[----:B------:R-:W-:-:S04]  /*18d0*/  ULOP3.LUT UR4, UR8, 0x1, URZ, 0xc0, !UPT ;  /* 0x0000000108047892 */ /* 0x000fc8000f8ec0ff */
[----:B------:R-:W-:-:S03]  /*18e0*/  UISETP.NE.U32.AND UP1, UPT, UR4, 0x1, UPT ;  /* 0x000000010400788c */ /* 0x000fc6000bf25070 */
[----:B------:R-:W-:Y:S08]  /*18f0*/  BRA.U !UP0, `(.L_x_21) ;  /* 0x0000000108307547 */ /* 0x000ff0000b800000 */
[----:B------:R-:W1:Y:S01]  /*1900*/  LDC.64 R4, c[0x0][0x3d8] ;  /* 0x0000f600ff047b82 */ /* 0x000e620000000a00 */
[----:B0-----:R-:W-:-:S07]  /*1910*/  MOV R3, 0x825715ef ;  /* 0x825715ef00037802 */ /* 0x001fce0000000f00 */
[----:B------:R-:W0:Y:S01]  /*1920*/  LDC.64 R10, c[0x0][0x3e0] ;  /* 0x0000f800ff0a7b82 */ /* 0x000e220000000a00 */
[----:B-1----:R-:W-:-:S05]  /*1930*/  IMAD.WIDE.U32 R8, R2, 0x4, R4 ;  /* 0x0000000402087825 */ /* 0x002fca00078e0004 */
[----:B------:R1:W-:Y:S01]  /*1940*/  STG.E desc[UR12][R8.64], R3 ;  /* 0x0000000308007986 */ /* 0x0003e2000c10190c */
[----:B------:R-:W-:Y:S01]  /*1950*/  IADD3 R4, P0, PT, R8, 0x4, RZ ;  /* 0x0000000408047810 */ /* 0x000fe20007f1e0ff */
[C---:B0-----:R-:W-:Y:S01]  /*1960*/  IMAD.WIDE.U32 R10, R2.reuse, 0x4, R10 ;  /* 0x00000004020a7825 */ /* 0x041fe200078e000a */
[----:B------:R-:W-:Y:S02]  /*1970*/  IADD3 R2, PT, PT, R2, 0x2, RZ ;  /* 0x0000000202027810 */ /* 0x000fe40007ffe0ff */
[----:B------:R-:W-:Y:S02]  /*1980*/  IADD3.X R5, PT, PT, RZ, R9, RZ, P0, !PT ;  /* 0x00000009ff057210 */ /* 0x000fe400007fe4ff */
[----:B------:R1:W-:Y:S04]  /*1990*/  STG.E desc[UR12][R10.64], R0 ;  /* 0x000000000a007986 */ /* 0x0003e8000c10190c */
[----:B------:R1:W-:Y:S04]  /*19a0*/  STG.E desc[UR12][R8.64+0x4], R3 ;  /* 0x0000040308007986 */ /* 0x0003e8000c10190c */
[----:B------:R1:W-:Y:S02]  /*19b0*/  STG.E desc[UR12][R10.64+0x4], R0 ;  /* 0x000004000a007986 */ /* 0x0003e4000c10190c */
.L_x_21:
[----:B------:R-:W-:Y:S05]  /*19c0*/  BRA.U UP1, `(.L_x_19) ;  /* 0x0000000101247547 */ /* 0x000fea000b800000 */
[----:B01----:R-:W0:Y:S01]  /*19d0*/  LDC.64 R8, c[0x0][0x3d8] ;  /* 0x0000f600ff087b82 */ /* 0x003e220000000a00 */
[----:B------:R-:W-:-:S07]  /*19e0*/  IMAD.MOV.U32 R11, RZ, RZ, -0x7da8ea11 ;  /* 0x825715efff0b7424 */ /* 0x000fce00078e00ff */
[----:B------:R-:W1:Y:S01]  /*19f0*/  LDC.64 R4, c[0x0][0x3e0] ;  /* 0x0000f800ff047b82 */ /* 0x000e620000000a00 */
[----:B0-----:R-:W-:-:S05]  /*1a00*/  IMAD.WIDE.U32 R8, R2, 0x4, R8 ;  /* 0x0000000402087825 */ /* 0x001fca00078e0008 */
[----:B------:R2:W-:Y:S01]  /*1a10*/  STG.E desc[UR12][R8.64], R11 ;  /* 0x0000000b08007986 */ /* 0x0005e2000c10190c */
[----:B-1----:R-:W-:Y:S01]  /*1a20*/  IMAD.WIDE.U32 R2, R2, 0x4, R4 ;  /* 0x0000000402027825 */ /* 0x002fe200078e0004 */
[----:B------:R-:W-:Y:S02]  /*1a30*/  MOV R4, R8 ;  /* 0x0000000800047202 */ /* 0x000fe40000000f00 */
[----:B------:R-:W-:Y:S02]  /*1a40*/  MOV R5, R9 ;  /* 0x0000000900057202 */ /* 0x000fe40000000f00 */
[----:B------:R2:W-:Y:S05]  /*1a50*/  STG.E desc[UR12][R2.64], R0 ;  /* 0x0000000002007986 */ /* 0x0005ea000c10190c */
.L_x_19:
[----:B--2---:R-:W2:Y:S01]  /*1a60*/  LDG.E R2, desc[UR12][R4.64] ;  /* 0x0000000c04027981 */ /* 0x004ea2000c1e1900 */
[----:B01----:R-:W0:Y:S02]  /*1a70*/  LDC R3, c[0x0][0x3f0] ;  /* 0x0000fc00ff037b82 */ /* 0x003e240000000800 */
[----:B0-----:R-:W-:-:S04]  /*1a80*/  FADD R3, -R3, 1.1210387714598536567e-44 ;  /* 0x0000000803037421 */ /* 0x001fc80000000100 */
[----:B------:R-:W-:-:S04]  /*1a90*/  FMUL R3, R3, 4 ;  /* 0x4080000003037820 */ /* 0x000fc80000400000 */
[----:B------:R-:W-:-:S04]  /*1aa0*/  FMUL R3, R3, 1 ;  /* 0x3f80000003037820 */ /* 0x000fc80000400000 */
[----:B------:R-:W-:-:S04]  /*1ab0*/  FMUL R3, R3, 1 ;  /* 0x3f80000003037820 */ /* 0x000fc80000400000 */
[----:B------:R-:W-:-:S04]  /*1ac0*/  FMUL R3, R3, 1 ;  /* 0x3f80000003037820 */ /* 0x000fc80000400000 */
[----:B------:R-:W-:-:S06]  /*1ad0*/  FADD R3, RZ, -R3 ;  /* 0x80000003ff037221 */ /* 0x000fcc0000000000 */
[----:B------:R-:W0:Y:S08]  /*1ae0*/  FRND.CEIL R3, R3 ;  /* 0x0000000300037307 */ /* 0x000e300000209000 */
[----:B0-----:R-:W0:Y:S02]  /*1af0*/  MUFU.RCP R8, R3 ;  /* 0x0000000300087308 */ /* 0x001e240000001000 */
[----:B0-----:R-:W-:-:S04]  /*1b00*/  FFMA R9, -R3, R8, 1 ;  /* 0x3f80000003097423 */ /* 0x001fc80000000108 */
[----:B------:R-:W-:Y:S02]  /*1b10*/  FFMA R9, R8, R9, R8 ;  /* 0x0000000908097223 */ /* 0x000fe40000000008 */
[----:B--2---:R-:W0:Y:S02]  /*1b20*/  FCHK P0, R2, R3 ;  /* 0x0000000302007302 */ /* 0x004e240000000000 */
[----:B------:R-:W-:-:S04]  /*1b30*/  FFMA R4, R2, R9, RZ ;  /* 0x0000000902047223 */ /* 0x000fc800000000ff */
[----:B------:R-:W-:-:S04]  /*1b40*/  FFMA R5, -R3, R4, R2 ;  /* 0x0000000403057223 */ /* 0x000fc80000000102 */
[----:B------:R-:W-:Y:S01]  /*1b50*/  FFMA R5, R9, R5, R4 ;  /* 0x0000000509057223 */ /* 0x000fe20000000004 */
[----:B0-----:R-:W-:Y:S06]  /*1b60*/  @!P0 BRA `(.L_x_22) ;  /* 0x00000000000c8947 */ /* 0x001fec0003800000 */
[----:B------:R-:W-:-:S07]  /*1b70*/  MOV R8, 0x1b90 ;  /* 0x00001b9000087802 */ /* 0x000fce0000000f00 */
[----:B------:R-:W-:Y:S05]  /*1b80*/  CALL.REL.NOINC `($__internal_1_$__cuda_sm3x_div_rn_noftz_f32_slowpath) ;  /* 0x0000000000b47944 */ /* 0x000fea0003c00000 */
[----:B------:R-:W-:-:S07]  /*1b90*/  MOV R5, R2 ;  /* 0x0000000200057202 */ /* 0x000fce0000000f00 */
.L_x_22:
[----:B------:R-:W-:-:S07]  /*1ba0*/  FADD R3, R0, -R5 ;  /* 0x8000000500037221 */ /* 0x000fce0000000000 */
.L_x_16:
[----:B------:R-:W0:Y:S01]  /*1bb0*/  LDC R0, c[0x0][0x3f8] ;  /* 0x0000fe00ff007b82 */ /* 0x000e220000000800 */
[----:B------:R-:W1:Y:S01]  /*1bc0*/  LDCU UR4, c[0x0][0x3f4] ;  /* 0x00007e80ff0477ac */ /* 0x000e620008000800 */
[----:B0-----:R-:W-:-:S04]  /*1bd0*/  FADD R0, -R0, 1.08699999099937671459e+35 ;  /* 0x79a77a9700007421 */ /* 0x001fc80000000100 */
[----:B------:R-:W-:-:S04]  /*1be0*/  FADD R0, R0, -1.5607999563217163086 ;  /* 0xbfc7c84b00007421 */ /* 0x000fc80000000000 */
[----:B------:R-:W-:-:S04]  /*1bf0*/  FADD R0, R0, 1.6344999763685787702e-37 ;  /* 0x025e7a0300007421 */ /* 0x000fc80000000000 */
[----:B-1----:R-:W-:Y:S01]  /*1c00*/  FADD R5, R0, UR4 ;  /* 0x0000000400057e21 */ /* 0x002fe20008000000 */
[----:B------:R-:W-:-:S04]  /*1c10*/  MOV R0, R3 ;  /* 0x0000000300007202 */ /* 0x000fc80000000f00 */
[----:B------:R-:W-:-:S13]  /*1c20*/  FSETP.GT.AND P0, PT, R0, R5, PT ;  /* 0x000000050000720b */ /* 0x000fda0003f04000 */
[----:B------:R-:W-:-:S07]  /*1c30*/  @P0 FADD R0, R0, 1.8647437663516355739e-26 ;  /* 0x14b8acdf00000421 */ /* 0x000fce0000000000 */
.L_x_1:
[----:B------:R-:W0:Y:S01]  /*1c40*/  F2F.F64.F32 R2, R0 ;  /* 0x0000000000027310 */ /* 0x000e220000201800 */
[----:B------:R-:W-:Y:S01]  /*1c50*/  MOV R8, 0x0 ;  /* 0x0000000000087802 */ /* 0x000fe20000000f00 */
[----:B------:R-:W1:Y:S05]  /*1c60*/  LDCU.64 UR4, c[0x4][0x8] ;  /* 0x01000100ff0477ac */ /* 0x000e6a0008000a00 */
[----:B------:R-:W2:Y:S01]  /*1c70*/  LDC.64 R8, c[0x4][R8] ;  /* 0x0100000008087b82 */ /* 0x000ea20000000a00 */
[----:B0-----:R0:W-:Y:S01]  /*1c80*/  STL.64 [R1], R2 ;  /* 0x0000000201007387 */ /* 0x0011e20000100a00 */
[----:B-1----:R-:W-:Y:S02]  /*1c90*/  MOV R4, UR4 ;  /* 0x0000000400047c02 */ /* 0x002fe40008000f00 */
[----:B------:R-:W-:-:S07]  /*1ca0*/  MOV R5, UR5 ;  /* 0x0000000500057c02 */ /* 0x000fce0008000f00 */
[----:B------:R-:W-:-:S07]  /*1cb0*/  LEPC R20, `(.L_x_23) ;  /* 0x000000001014794e */ /* 0x000fce0000000000 */
[----:B0-2---:R-:W-:Y:S05]  /*1cc0*/  CALL.ABS.NOINC R8 ;  /* 0x0000000008007343 */ /* 0x005fea0003c00000 */
.L_x_23:
[----:B------:R-:W-:Y:S05]  /*1cd0*/  EXIT ;  /* 0x000000000000794d */ /* 0x000fea0003800000 */
        .weak           $__internal_0_$__cuda_sm20_sqrt_rn_f32_slowpath
        .type           $__internal_0_$__cuda_sm20_sqrt_rn_f32_slowpath,@function
        .size           $__internal_0_$__cuda_sm20_sqrt_rn_f32_slowpath,($__internal_1_$__cuda_sm3x_div_rn_noftz_f32_slowpath - $__internal_0_$__cuda_sm20_sqrt_rn_f32_slowpath)
$__internal_0_$__cuda_sm20_sqrt_rn_f32_slowpath:
[----:B------:R-:W-:-:S13]  /*1ce0*/  LOP3.LUT P0, RZ, R2, 0x7fffffff, RZ, 0xc0, !PT ;  /* 0x7fffffff02ff7812 */ /* 0x000fda000780c0ff */
[----:B------:R-:W-:Y:S01]  /*1cf0*/  @!P0 MOV R3, R2 ;  /* 0x0000000200038202 */ /* 0x000fe20000000f00 */
[----:B------:R-:W-:Y:S06]  /*1d00*/  @!P0 BRA `(.L_x_24) ;  /* 0x0000000000448947 */ /* 0x000fec0003800000 */
[----:B------:R-:W-:-:S13]  /*1d10*/  FSETP.GEU.FTZ.AND P0, PT, R2, RZ, PT ;  /* 0x000000ff0200720b */ /* 0x000fda0003f1e000 */
[----:B------:R-:W-:Y:S01]  /*1d20*/  @!P0 MOV R3, 0x7fffffff ;  /* 0x7fffffff00038802 */ /* 0x000fe20000000f00 */
[----:B------:R-:W-:Y:S06]  /*1d30*/  @!P0 BRA `(.L_x_24) ;  /* 0x0000000000388947 */ /* 0x000fec0003800000 */
[----:B------:R-:W-:-:S13]  /*1d40*/  FSETP.GTU.FTZ.AND P0, PT, |R2|, +INF , PT ;  /* 0x7f8000000200780b */ /* 0x000fda0003f1c200 */
[----:B------:R-:W-:Y:S01]  /*1d50*/  @P0 FADD.FTZ R3, R2, 1 ;  /* 0x3f80000002030421 */ /* 0x000fe20000010000 */
[----:B------:R-:W-:Y:S06]  /*1d60*/  @P0 BRA `(.L_x_24) ;  /* 0x00000000002c0947 */ /* 0x000fec0003800000 */
[----:B------:R-:W-:-:S13]  /*1d70*/  FSETP.NEU.FTZ.AND P0, PT, |R2|, +INF , PT ;  /* 0x7f8000000200780b */ /* 0x000fda0003f1d200 */
[----:B------:R-:W-:Y:S01]  /*1d80*/  @!P0 MOV R3, R2 ;  /* 0x0000000200038202 */ /* 0x000fe20000000f00 */
[----:B------:R-:W-:Y:S06]  /*1d90*/  @!P0 BRA `(.L_x_24) ;  /* 0x0000000000208947 */ /* 0x000fec0003800000 */
[----:B------:R-:W-:-:S04]  /*1da0*/  FFMA R2, R2, 1.84467440737095516160e+19, RZ ;  /* 0x5f80000002027823 */ /* 0x000fc800000000ff */
[----:B------:R-:W0:Y:S02]  /*1db0*/  MUFU.RSQ R3, R2 ;  /* 0x0000000200037308 */ /* 0x000e240000001400 */
[----:B0-----:R-:W-:Y:S01]  /*1dc0*/  FMUL.FTZ R5, R2, R3 ;  /* 0x0000000302057220 */ /* 0x001fe20000410000 */
[----:B------:R-:W-:-:S03]  /*1dd0*/  FMUL.FTZ R3, R3, 0.5 ;  /* 0x3f00000003037820 */ /* 0x000fc60000410000 */
[----:B------:R-:W-:-:S04]  /*1de0*/  FADD.FTZ R4, -R5, -RZ ;  /* 0x800000ff05047221 */ /* 0x000fc80000010100 */
[----:B------:R-:W-:-:S04]  /*1df0*/  FFMA R4, R5, R4, R2 ;  /* 0x0000000405047223 */ /* 0x000fc80000000002 */
[----:B------:R-:W-:-:S04]  /*1e00*/  FFMA R3, R4, R3, R5 ;  /* 0x0000000304037223 */ /* 0x000fc80000000005 */
[----:B------:R-:W-:-:S07]  /*1e10*/  FMUL.FTZ R3, R3, 2.3283064365386962891e-10 ;  /* 0x2f80000003037820 */ /* 0x000fce0000410000 */
.L_x_24:
[----:B------:R-:W-:Y:S02]  /*1e20*/  IMAD.MOV.U32 R4, RZ, RZ, R3 ;  /* 0x000000ffff047224 */ /* 0x000fe400078e0003 */
[----:B------:R-:W-:Y:S01]  /*1e30*/  HFMA2 R3, -RZ, RZ, 0, 0 ;  /* 0x00000000ff037431 */ /* 0x000fe200000001ff */
[----:B------:R-:W-:-:S04]  /*1e40*/  MOV R2, R8 ;  /* 0x0000000800027202 */ /* 0x000fc80000000f00 */
[----:B------:R-:W-:Y:S05]  /*1e50*/  RET.REL.NODEC R2 `(_Z7computeffffffffiffffffffffffPfS_fffff) ;  /* 0xffffffe002687950 */ /* 0x000fea0003c3ffff */
        .weak           $__internal_1_$__cuda_sm3x_div_rn_noftz_f32_slowpath
        .type           $__internal_1_$__cuda_sm3x_div_rn_noftz_f32_slowpath,@function
        .size           $__internal_1_$__cuda_sm3x_div_rn_noftz_f32_slowpath,(.L_x_35 - $__internal_1_$__cuda_sm3x_div_rn_noftz_f32_slowpath)
$__internal_1_$__cuda_sm3x_div_rn_noftz_f32_slowpath:
[----:B------:R-:W-:Y:S02]  /*1e60*/  SHF.R.U32.HI R10, RZ, 0x17, R3 ;  /* 0x00000017ff0a7819 */ /* 0x000fe40000011603 */
[----:B------:R-:W-:Y:S02]  /*1e70*/  SHF.R.U32.HI R9, RZ, 0x17, R2 ;  /* 0x00000017ff097819 */ /* 0x000fe40000011602 */
[----:B------:R-:W-:Y:S02]  /*1e80*/  LOP3.LUT R10, R10, 0xff, RZ, 0xc0, !PT ;  /* 0x000000ff0a0a7812 */ /* 0x000fe400078ec0ff */
[----:B------:R-:W-:Y:S02]  /*1e90*/  LOP3.LUT R13, R9, 0xff, RZ, 0xc0, !PT ;  /* 0x000000ff090d7812 */ /* 0x000fe400078ec0ff */
[----:B------:R-:W-:Y:S02]  /*1ea0*/  IADD3 R14, PT, PT, R10, -0x1, RZ ;  /* 0xffffffff0a0e7810 */ /* 0x000fe40007ffe0ff */
[----:B------:R-:W-:-:S02]  /*1eb0*/  IADD3 R12, PT, PT, R13, -0x1, RZ ;  /* 0xffffffff0d0c7810 */ /* 0x000fc40007ffe0ff */
[----:B------:R-:W-:Y:S02]  /*1ec0*/  ISETP.GT.U32.AND P0, PT, R14, 0xfd, PT ;  /* 0x000000fd0e00780c */ /* 0x000fe40003f04070 */
[----:B------:R-:W-:Y:S02]  /*1ed0*/  MOV R11, R3 ;  /* 0x00000003000b7202 */ /* 0x000fe40000000f00 */
[----:B------:R-:W-:-:S13]  /*1ee0*/  ISETP.GT.U32.OR P0, PT, R12, 0xfd, P0 ;  /* 0x000000fd0c00780c */ /* 0x000fda0000704470 */
[----:B------:R-:W-:Y:S01]  /*1ef0*/  @!P0 MOV R9, RZ ;  /* 0x000000ff00098202 */ /* 0x000fe20000000f00 */
[----:B------:R-:W-:Y:S06]  /*1f00*/  @!P0 BRA `(.L_x_25) ;  /* 0x00000000005c8947 */ /* 0x000fec0003800000 */
[----:B------:R-:W-:Y:S02]  /*1f10*/  FSETP.GTU.FTZ.AND P0, PT, |R2|, +INF , PT ;  /* 0x7f8000000200780b */ /* 0x000fe40003f1c200 */
[----:B------:R-:W-:-:S04]  /*1f20*/  FSETP.GTU.FTZ.AND P1, PT, |R3|, +INF , PT ;  /* 0x7f8000000300780b */ /* 0x000fc80003f3c200 */
[----:B------:R-:W-:-:S13]  /*1f30*/  PLOP3.LUT P0, PT, P0, P1, PT, 0xf8, 0x8f ;  /* 0x00000000008f781c */ /* 0x000fda0000703f70 */
[----:B------:R-:W-:Y:S05]  /*1f40*/  @P0 BRA `(.L_x_26) ;  /* 0x0000000400440947 */ /* 0x000fea0003800000 */
[----:B------:R-:W-:-:S13]  /*1f50*/  LOP3.LUT P0, RZ, R11, 0x7fffffff, R2, 0xc8, !PT ;  /* 0x7fffffff0bff7812 */ /* 0x000fda000780c802 */
[----:B------:R-:W-:Y:S05]  /*1f60*/  @!P0 BRA `(.L_x_27) ;  /* 0x0000000400348947 */ /* 0x000fea0003800000 */
[C---:B------:R-:W-:Y:S02]  /*1f70*/  FSETP.NEU.FTZ.AND P3, PT, |R2|.reuse, +INF , PT ;  /* 0x7f8000000200780b */ /* 0x040fe40003f7d200 */
[----:B------:R-:W-:Y:S02]  /*1f80*/  FSETP.NEU.FTZ.AND P1, PT, |R3|, +INF , PT ;  /* 0x7f8000000300780b */ /* 0x000fe40003f3d200 */
[----:B------:R-:W-:-:S11]  /*1f90*/  FSETP.NEU.FTZ.AND P0, PT, |R2|, +INF , PT ;  /* 0x7f8000000200780b */ /* 0x000fd60003f1d200 */
[----:B------:R-:W-:Y:S05]  /*1fa0*/  @!P1 BRA !P3, `(.L_x_27) ;  /* 0x0000000400249947 */ /* 0x000fea0005800000 */
[----:B------:R-:W-:-:S04]  /*1fb0*/  LOP3.LUT P3, RZ, R2, 0x7fffffff, RZ, 0xc0, !PT ;  /* 0x7fffffff02ff7812 */ /* 0x000fc8000786c0ff */
[----:B------:R-:W-:-:S13]  /*1fc0*/  PLOP3.LUT P1, PT, P1, P3, PT, 0x2f, 0xf2 ;  /* 0x0000000000f2781c */ /* 0x000fda0000f26577 */
[----:B------:R-:W-:Y:S05]  /*1fd0*/  @P1 BRA `(.L_x_28) ;  /* 0x0000000400101947 */ /* 0x000fea0003800000 */
[----:B------:R-:W-:-:S04]  /*1fe0*/  LOP3.LUT P1, RZ, R11, 0x7fffffff, RZ, 0xc0, !PT ;  /* 0x7fffffff0bff7812 */ /* 0x000fc8000782c0ff */
[----:B------:R-:W-:-:S13]  /*1ff0*/  PLOP3.LUT P0, PT, P0, P1, PT, 0x2f, 0xf2 ;  /* 0x0000000000f2781c */ /* 0x000fda0000702577 */
[----:B------:R-:W-:Y:S05]  /*2000*/  @P0 BRA `(.L_x_29) ;  /* 0x0000000000f80947 */ /* 0x000fea0003800000 */
[----:B------:R-:W-:Y:S02]  /*2010*/  ISETP.GE.AND P0, PT, R12, RZ, PT ;  /* 0x000000ff0c00720c */ /* 0x000fe40003f06270 */
[----:B------:R-:W-:-:S11]  /*2020*/  ISETP.GE.AND P1, PT, R14, RZ, PT ;  /* 0x000000ff0e00720c */ /* 0x000fd60003f26270 */
[----:B------:R-:W-:Y:S01]  /*2030*/  @P0 MOV R9, RZ ;  /* 0x000000ff00090202 */ /* 0x000fe20000000f00 */
[----:B------:R-:W-:Y:S01]  /*2040*/  @!P0 FFMA R2, R2, 1.84467440737095516160e+19, RZ ;  /* 0x5f80000002028823 */ /* 0x000fe200000000ff */
[----:B------:R-:W-:Y:S01]  /*2050*/  @!P0 MOV R9, 0xffffffc0 ;  /* 0xffffffc000098802 */ /* 0x000fe20000000f00 */
[----:B------:R-:W-:-:S03]  /*2060*/  @!P1 FFMA R11, R3, 1.84467440737095516160e+19, RZ ;  /* 0x5f800000030b9823 */ /* 0x000fc600000000ff */
[----:B------:R-:W-:-:S07]  /*2070*/  @!P1 IADD3 R9, PT, PT, R9, 0x40, RZ ;  /* 0x0000004009099810 */ /* 0x000fce0007ffe0ff */
.L_x_25:
[----:B------:R-:W-:Y:S02]  /*2080*/  LEA R12, R10, 0xc0800000, 0x17 ;  /* 0xc08000000a0c7811 */ /* 0x000fe400078eb8ff */
[----:B------:R-:W-:-:S03]  /*2090*/  IADD3 R13, PT, PT, R13, -0x7f, RZ ;  /* 0xffffff810d0d7810 */ /* 0x000fc60007ffe0ff */
[----:B------:R-:W-:Y:S02]  /*20a0*/  IMAD.IADD R12, R11, 0x1, -R12 ;  /* 0x000000010b0c7824 */ /* 0x000fe400078e0a0c */
[C---:B------:R-:W-:Y:S02]  /*20b0*/  IMAD R2, R13.reuse, -0x800000, R2 ;  /* 0xff8000000d027824 */ /* 0x040fe400078e0202 */
[----:B------:R0:W1:Y:S01]  /*20c0*/  MUFU.RCP R11, R12 ;  /* 0x0000000c000b7308 */ /* 0x0000620000001000 */
[----:B------:R-:W-:Y:S01]  /*20d0*/  FADD.FTZ R15, -R12, -RZ ;  /* 0x800000ff0c0f7221 */ /* 0x000fe20000010100 */
[----:B0-----:R-:W-:-:S04]  /*20e0*/  IADD3 R12, PT, PT, R13, 0x7f, -R10 ;  /* 0x0000007f0d0c7810 */ /* 0x001fc80007ffe80a */
[----:B------:R-:W-:Y:S01]  /*20f0*/  IADD3 R9, PT, PT, R12, R9, RZ ;  /* 0x000000090c097210 */ /* 0x000fe20007ffe0ff */
[----:B-1----:R-:W-:-:S04]  /*2100*/  FFMA R14, R11, R15, 1 ;  /* 0x3f8000000b0e7423 */ /* 0x002fc8000000000f */
[----:B------:R-:W-:-:S04]  /*2110*/  FFMA R11, R11, R14, R11 ;  /* 0x0000000e0b0b7223 */ /* 0x000fc8000000000b */
[----:B------:R-:W-:-:S04]  /*2120*/  FFMA R14, R2, R11, RZ ;  /* 0x0000000b020e7223 */ /* 0x000fc800000000ff */
[----:B------:R-:W-:-:S04]  /*2130*/  FFMA R16, R15, R14, R2 ;  /* 0x0000000e0f107223 */ /* 0x000fc80000000002 */
[----:B------:R-:W-:-:S04]  /*2140*/  FFMA R16, R11, R16, R14 ;  /* 0x000000100b107223 */ /* 0x000fc8000000000e */
[----:B------:R-:W-:-:S04]  /*2150*/  FFMA R15, R15, R16, R2 ;  /* 0x000000100f0f7223 */ /* 0x000fc80000000002 */
[----:B------:R-:W-:-:S05]  /*2160*/  FFMA R2, R11, R15, R16 ;  /* 0x0000000f0b027223 */ /* 0x000fca0000000010 */
[----:B------:R-:W-:-:S04]  /*2170*/  SHF.R.U32.HI R10, RZ, 0x17, R2 ;  /* 0x00000017ff0a7819 */ /* 0x000fc80000011602 */
[----:B------:R-:W-:-:S04]  /*2180*/  LOP3.LUT R10, R10, 0xff, RZ, 0xc0, !PT ;  /* 0x000000ff0a0a7812 */ /* 0x000fc800078ec0ff */
[----:B------:R-:W-:-:S04]  /*2190*/  IADD3 R13, PT, PT, R10, R9, RZ ;  /* 0x000000090a0d7210 */ /* 0x000fc80007ffe0ff */
[----:B------:R-:W-:-:S04]  /*21a0*/  IADD3 R10, PT, PT, R13, -0x1, RZ ;  /* 0xffffffff0d0a7810 */ /* 0x000fc80007ffe0ff */
[----:B------:R-:W-:-:S13]  /*21b0*/  ISETP.GE.U32.AND P0, PT, R10, 0xfe, PT ;  /* 0x000000fe0a00780c */ /* 0x000fda0003f06070 */
[----:B------:R-:W-:Y:S05]  /*21c0*/  @!P0 BRA `(.L_x_30) ;  /* 0x0000000000808947 */ /* 0x000fea0003800000 */
[----:B------:R-:W-:-:S13]  /*21d0*/  ISETP.GT.AND P0, PT, R13, 0xfe, PT ;  /* 0x000000fe0d00780c */ /* 0x000fda0003f04270 */
[----:B------:R-:W-:Y:S05]  /*21e0*/  @P0 BRA `(.L_x_31) ;  /* 0x00000000006c0947 */ /* 0x000fea0003800000 */
[----:B------:R-:W-:-:S13]  /*21f0*/  ISETP.GE.AND P0, PT, R13, 0x1, PT ;  /* 0x000000010d00780c */ /* 0x000fda0003f06270 */
[----:B------:R-:W-:Y:S05]  /*2200*/  @P0 BRA `(.L_x_32) ;  /* 0x0000000000980947 */ /* 0x000fea0003800000 */
[----:B------:R-:W-:Y:S02]  /*2210*/  ISETP.GE.AND P0, PT, R13, -0x18, PT ;  /* 0xffffffe80d00780c */ /* 0x000fe40003f06270 */
[----:B------:R-:W-:-:S11]  /*2220*/  LOP3.LUT R2, R2, 0x80000000, RZ, 0xc0, !PT ;  /* 0x8000000002027812 */ /* 0x000fd600078ec0ff */
[----:B------:R-:W-:Y:S05]  /*2230*/  @!P0 BRA `(.L_x_32) ;  /* 0x00000000008c8947 */ /* 0x000fea0003800000 */
[CCC-:B------:R-:W-:Y:S01]  /*2240*/  FFMA.RZ R9, R11.reuse, R15.reuse, R16.reuse ;  /* 0x0000000f0b097223 */ /* 0x1c0fe2000000c010 */
[-CC-:B------:R-:W-:Y:S01]  /*2250*/  FFMA.RM R10, R11, R15.reuse, R16.reuse ;  /* 0x0000000f0b0a7223 */ /* 0x180fe20000004010 */
[C---:B------:R-:W-:Y:S02]  /*2260*/  ISETP.NE.AND P3, PT, R13.reuse, RZ, PT ;  /* 0x000000ff0d00720c */ /* 0x040fe40003f65270 */
[----:B------:R-:W-:Y:S02]  /*2270*/  ISETP.NE.AND P1, PT, R13, RZ, PT ;  /* 0x000000ff0d00720c */ /* 0x000fe40003f25270 */
[----:B------:R-:W-:Y:S01]  /*2280*/  LOP3.LUT R12, R9, 0x7fffff, RZ, 0xc0, !PT ;  /* 0x007fffff090c7812 */ /* 0x000fe200078ec0ff */
[----:B------:R-:W-:Y:S01]  /*2290*/  FFMA.RP R9, R11, R15, R16 ;  /* 0x0000000f0b097223 */ /* 0x000fe20000008010 */
[----:B------:R-:W-:Y:S02]  /*22a0*/  IADD3 R11, PT, PT, R13, 0x20, RZ ;  /* 0x000000200d0b7810 */ /* 0x000fe40007ffe0ff */
[----:B------:R-:W-:-:S02]  /*22b0*/  LOP3.LUT R12, R12, 0x800000, RZ, 0xfc, !PT ;  /* 0x008000000c0c7812 */ /* 0x000fc400078efcff */
[----:B------:R-:W-:Y:S02]  /*22c0*/  IADD3 R13, PT, PT, -R13, RZ, RZ ;  /* 0x000000ff0d0d7210 */ /* 0x000fe40007ffe1ff */
[----:B------:R-:W-:Y:S02]  /*22d0*/  SHF.L.U32 R11, R12, R11, RZ ;  /* 0x0000000b0c0b7219 */ /* 0x000fe400000006ff */
[----:B------:R-:W-:Y:S02]  /*22e0*/  FSETP.NEU.FTZ.AND P0, PT, R9, R10, PT ;  /* 0x0000000a0900720b */ /* 0x000fe40003f1d000 */
[----:B------:R-:W-:Y:S02]  /*22f0*/  SEL R9, R13, RZ, P3 ;  /* 0x000000ff0d097207 */ /* 0x000fe40001800000 */
[----:B------:R-:W-:Y:S02]  /*2300*/  ISETP.NE.AND P1, PT, R11, RZ, P1 ;  /* 0x000000ff0b00720c */ /* 0x000fe40000f25270 */
[----:B------:R-:W-:-:S02]  /*2310*/  SHF.R.U32.HI R9, RZ, R9, R12 ;  /* 0x00000009ff097219 */ /* 0x000fc4000001160c */
[----:B------:R-:W-:Y:S02]  /*2320*/  PLOP3.LUT P0, PT, P0, P1, PT, 0xf8, 0x8f ;  /* 0x00000000008f781c */ /* 0x000fe40000703f70 */
[----:B------:R-:W-:Y:S02]  /*2330*/  SHF.R.U32.HI R11, RZ, 0x1, R9 ;  /* 0x00000001ff0b7819 */ /* 0x000fe40000011609 */
[----:B------:R-:W-:-:S04]  /*2340*/  SEL R10, RZ, 0x1, !P0 ;  /* 0x00000001ff0a7807 */ /* 0x000fc80004000000 */
[----:B------:R-:W-:-:S04]  /*2350*/  LOP3.LUT R10, R10, 0x1, R11, 0xf8, !PT ;  /* 0x000000010a0a7812 */ /* 0x000fc800078ef80b */
[----:B------:R-:W-:-:S04]  /*2360*/  LOP3.LUT R10, R10, R9, RZ, 0xc0, !PT ;  /* 0x000000090a0a7212 */ /* 0x000fc800078ec0ff */
[----:B------:R-:W-:-:S04]  /*2370*/  IADD3 R11, PT, PT, R11, R10, RZ ;  /* 0x0000000a0b0b7210 */ /* 0x000fc80007ffe0ff */
[----:B------:R-:W-:Y:S01]  /*2380*/  LOP3.LUT R2, R11, R2, RZ, 0xfc, !PT ;  /* 0x000000020b027212 */ /* 0x000fe200078efcff */
[----:B------:R-:W-:Y:S06]  /*2390*/  BRA `(.L_x_32) ;  /* 0x0000000000347947 */ /* 0x000fec0003800000 */
.L_x_31:
[----:B------:R-:W-:-:S04]  /*23a0*/  LOP3.LUT R2, R2, 0x80000000, RZ, 0xc0, !PT ;  /* 0x8000000002027812 */ /* 0x000fc800078ec0ff */
[----:B------:R-:W-:Y:S01]  /*23b0*/  LOP3.LUT R2, R2, 0x7f800000, RZ, 0xfc, !PT ;  /* 0x7f80000002027812 */ /* 0x000fe200078efcff */
[----:B------:R-:W-:Y:S06]  /*23c0*/  BRA `(.L_x_32) ;  /* 0x0000000000287947 */ /* 0x000fec0003800000 */
.L_x_30:
[----:B------:R-:W-:Y:S01]  /*23d0*/  LEA R2, R9, R2, 0x17 ;  /* 0x0000000209027211 */ /* 0x000fe200078eb8ff */
[----:B------:R-:W-:Y:S06]  /*23e0*/  BRA `(.L_x_32) ;  /* 0x0000000000207947 */ /* 0x000fec0003800000 */
.L_x_29:
[----:B------:R-:W-:-:S04]  /*23f0*/  LOP3.LUT R2, R11, 0x80000000, R2, 0x48, !PT ;  /* 0x800000000b027812 */ /* 0x000fc800078e4802 */
[----:B------:R-:W-:Y:S01]  /*2400*/  LOP3.LUT R2, R2, 0x7f800000, RZ, 0xfc, !PT ;  /* 0x7f80000002027812 */ /* 0x000fe200078efcff */
[----:B------:R-:W-:Y:S06]  /*2410*/  BRA `(.L_x_32) ;  /* 0x0000000000147947 */ /* 0x000fec0003800000 */
.L_x_28:
[----:B------:R-:W-:Y:S01]  /*2420*/  LOP3.LUT R2, R11, 0x80000000, R2, 0x48, !PT ;  /* 0x800000000b027812 */ /* 0x000fe200078e4802 */
[----:B------:R-:W-:Y:S06]  /*2430*/  BRA `(.L_x_32) ;  /* 0x00000000000c7947 */ /* 0x000fec0003800000 */
.L_x_27:
[----:B------:R-:W0:Y:S01]  /*2440*/  MUFU.RSQ R2, -QNAN ;  /* 0xffc0000000027908 */ /* 0x000e220000001400 */
[----:B------:R-:W-:Y:S05]  /*2450*/  BRA `(.L_x_32) ;  /* 0x0000000000047947 */ /* 0x000fea0003800000 */
.L_x_26:
[----:B------:R-:W-:-:S07]  /*2460*/  FADD.FTZ R2, R2, R3 ;  /* 0x0000000302027221 */ /* 0x000fce0000010000 */
.L_x_32:
[----:B------:R-:W-:-:S04]  /*2470*/  HFMA2 R9, -RZ, RZ, 0, 0 ;  /* 0x00000000ff097431 */ /* 0x000fc800000001ff */
[----:B0-----:R-:W-:Y:S05]  /*2480*/  RET.REL.NODEC R8 `(_Z7computeffffffffiffffffffffffPfS_fffff) ;  /* 0xffffffd808dc7950 */ /* 0x001fea0003c3ffff */
.L_x_33:
[----:B------:R-:W-:-:S00]  /*2490*/  BRA `(.L_x_33) ;  /* 0xfffffffc00fc7947 */ /* 0x000fc0000383ffff */
[----:B------:R-:W-:-:S00]  /*24a0*/  NOP ;  /* 0x0000000000007918 */ /* 0x000fc00000000000 */
        /* <DEDUP_REMOVED lines=13> */
.L_x_35:


//--------------------- .nv.global.init           --------------------------
	.section	.nv.global.init,"aw",@progbits
.nv.global.init:
	.type		$str,@object
	.size		$str,(.L_0 - $str)
$str:
        /*0000*/ 	.byte	0x25, 0x2e, 0x31, 0x37, 0x67, 0x0a, 0x00
.L_0:


//--------------------- .nv.shared.reserved.0     --------------------------
	.section	.nv.shared.reserved.0,"aw",@nobits
	.weak		__nv_reservedSMEM_offset_0_alias
	.size		__nv_reservedSMEM_offset_0_alias, 0, 64
	.other		__nv_reservedSMEM_offset_0_alias,@"STO_CUDA_RESERVED_SHARED STV_DEFAULT"
__nv_reservedSMEM_offset_0_alias:
	.zero		0
	.zero		64


//--------------------- .nv.constant0._Z7computeffffffffiffffffffffffPfS_fffff --------------------------
	.section	.nv.constant0._Z7computeffffffffiffffffffffffPfS_fffff,"a",@progbits
	.sectionflags	@""
	.align	4
.nv.constant0._Z7computeffffffffiffffffffffffPfS_fffff:
	.zero		1020


//--------------------- SYMBOLS --------------------------

	.type		.nv.reservedSmem.offset0,@object
	.size		.nv.reservedSmem.offset0,0x4
	.type		vprintf,@function
